def matmul_kernel(
    a_ptr,
    b_ptr,
    c_ptr,
    M,
    N,
    K,
    stride_am,
    stride_ak,
    stride_bk,
    stride_bn,
    stride_cm,
    stride_cn,
    BLOCK_M: tl.constexpr,
    BLOCK_N: tl.constexpr,
    BLOCK_K: tl.constexpr,
    GROUP_M: tl.constexpr,
):
    pid = tl.program_id(axis=0)
    num_pid_m = tl.cdiv(M, BLOCK_M)
    num_pid_n = tl.cdiv(N, BLOCK_N)
    num_pid_in_group = GROUP_M * num_pid_n
    group_id = pid // num_pid_in_group
    first_pid_m = group_id * GROUP_M
    group_size_m = min(num_pid_m - first_pid_m, GROUP_M)
    pid_m = first_pid_m + ((pid % num_pid_in_group) % group_size_m)
    pid_n = (pid % num_pid_in_group) // group_size_m

    offs_am = (pid_m * BLOCK_M + tl.arange(0, BLOCK_M)) % M
    offs_bn = (pid_n * BLOCK_N + tl.arange(0, BLOCK_N)) % N
    offs_k = tl.arange(0, BLOCK_K)
    a_ptrs = a_ptr + offs_am[:, None] * stride_am + offs_k[None, :] * stride_ak
    b_ptrs = b_ptr + offs_k[:, None] * stride_bk + offs_bn[None, :] * stride_bn

    acc = tl.zeros((BLOCK_M, BLOCK_N), dtype=tl.float32)
    for kk in range(0, tl.cdiv(K, BLOCK_K)):
        a = tl.load(a_ptrs, mask=offs_k[None, :] < K - kk * BLOCK_K, other=0.0)
        b = tl.load(b_ptrs, mask=offs_k[:, None] < K - kk * BLOCK_K, other=0.0)
        acc = tl.dot(a, b, acc)
        a_ptrs += BLOCK_K * stride_ak
        b_ptrs += BLOCK_K * stride_bk

    c = acc.to(c_ptr.dtype.element_ty)
    offs_cm = pid_m * BLOCK_M + tl.arange(0, BLOCK_M)
    offs_cn = pid_n * BLOCK_N + tl.arange(0, BLOCK_N)
    c_ptrs = c_ptr + offs_cm[:, None] * stride_cm + offs_cn[None, :] * stride_cn
    mask = (offs_cm[:, None] < M) & (offs_cn[None, :] < N)
    tl.store(c_ptrs, c, mask=mask)

# config = {"BLOCK_K": 32, "BLOCK_M": 128, "BLOCK_N": 512, "GROUP_M": 8, "arch": "sm_100", "dtype": "fp32", "num_ctas": 4, "num_stages": 3, "num_warps": 4}
# arch = sm_100


// ===== COMPILED SASS (sm_100a) =====

	.target	sm_100a

	.elftype	@"ET_EXEC"


//--------------------- .note.nv.tkinfo           --------------------------
	.section	.note.nv.tkinfo,"",@"SHT_NOTE"
	.sectionflags	@"SHF_NOTE_NV_TKINFO"
	.tkinfo
        /*0018*/ 	.word	0x00000081
        /*0030*/ 	.string	""
        /*0030*/ 	.string	"ptxas-blackwell"
        /*0030*/ 	.string	"Cuda compilation tools, release 12.9, V12.9.86"
        /*0030*/ 	.string	"Build cuda_12.9.r12.9/compiler.36037853_0"
        /*0030*/ 	.string	"-v  -suppress-debug-info  -lineinfo  -arch sm_100a "



//--------------------- .note.nv.cuver            --------------------------
	.section	.note.nv.cuver,"",@"SHT_NOTE"
	.sectionflags	@"SHF_NOTE_NV_CUVER"
        /*0018*/ 	.short	0x0001
        /*001a*/ 	.short	0x0064
        /*001c*/ 	.short	0x0001
        /*001e*/ 	.short	0x0000
        /*0020*/ 	.short	0x0001
        /*0022*/ 	.short	0x0000


//--------------------- .nv.info                  --------------------------
	.section	.nv.info,"",@"SHT_CUDA_INFO"
	.align	4


	//----- nvinfo : EIATTR_REGCOUNT
	.align		4
        /*0000*/ 	.byte	0x04, 0x2f
        /*0002*/ 	.short	(.L_4 - .L_3)
	.align		4
.L_3:
        /*0004*/ 	.word	index@(matmul_kernel)
        /*0008*/ 	.word	0x000000f2


	//----- nvinfo : EIATTR_FRAME_SIZE
	.align		4
.L_4:
        /*000c*/ 	.byte	0x04, 0x11
        /*000e*/ 	.short	(.L_6 - .L_5)
	.align		4
.L_5:
        /*0010*/ 	.word	index@($__internal_2_$__cuda_sm10x_tcgen05_guardrail_trap_unallocated_columns_being_dealloced)
        /*0014*/ 	.word	0x00000000


	//----- nvinfo : EIATTR_FRAME_SIZE
	.align		4
.L_6:
        /*0018*/ 	.byte	0x04, 0x11
        /*001a*/ 	.short	(.L_8 - .L_7)
	.align		4
.L_7:
        /*001c*/ 	.word	index@($__internal_1_$__cuda_sm10x_tcgen05_guardrail_trap_phase_invalid_during_alloc)
        /*0020*/ 	.word	0x00000000


	//----- nvinfo : EIATTR_FRAME_SIZE
	.align		4
.L_8:
        /*0024*/ 	.byte	0x04, 0x11
        /*0026*/ 	.short	(.L_10 - .L_9)
	.align		4
.L_9:
        /*0028*/ 	.word	index@($__internal_0_$__cuda_sm10x_tcgen05_guardrail_trap_col_being_dealloced_not_returned_by_alloc)
        /*002c*/ 	.word	0x00000000


	//----- nvinfo : EIATTR_FRAME_SIZE
	.align		4
.L_10:
        /*0030*/ 	.byte	0x04, 0x11
        /*0032*/ 	.short	(.L_12 - .L_11)
	.align		4
.L_11:
        /*0034*/ 	.word	index@(matmul_kernel)
        /*0038*/ 	.word	0x00000000


	//----- nvinfo : EIATTR_MIN_STACK_SIZE
	.align		4
.L_12:
        /*003c*/ 	.byte	0x04, 0x12
        /*003e*/ 	.short	(.L_14 - .L_13)
	.align		4
.L_13:
        /*0040*/ 	.word	index@(matmul_kernel)
        /*0044*/ 	.word	0x00000000
.L_14:


//--------------------- .nv.info.matmul_kernel    --------------------------
	.section	.nv.info.matmul_kernel,"",@"SHT_CUDA_INFO"
	.sectionflags	@""
	.align	4


	//----- nvinfo : EIATTR_CUDA_API_VERSION
	.align		4
        /*0000*/ 	.byte	0x04, 0x37
        /*0002*/ 	.short	(.L_16 - .L_15)
.L_15:
        /*0004*/ 	.word	0x00000081


	//----- nvinfo : EIATTR_KPARAM_INFO
	.align		4
.L_16:
        /*0008*/ 	.byte	0x04, 0x17
        /*000a*/ 	.short	(.L_18 - .L_17)
.L_17:
        /*000c*/ 	.word	0x00000000
        /*0010*/ 	.short	0x000d
        /*0012*/ 	.short	0x0048
        /*0014*/ 	.byte	0x00, 0xf4, 0x21, 0x00


	//----- nvinfo : EIATTR_KPARAM_INFO
	.align		4
.L_18:
        /*0018*/ 	.byte	0x04, 0x17
        /*001a*/ 	.short	(.L_20 - .L_19)
.L_19:
        /*001c*/ 	.word	0x00000000
        /*0020*/ 	.short	0x000c
        /*0022*/ 	.short	0x0040
        /*0024*/ 	.byte	0x00, 0xf4, 0x21, 0x00


	//----- nvinfo : EIATTR_KPARAM_INFO
	.align		4
.L_20:
        /*0028*/ 	.byte	0x04, 0x17
        /*002a*/ 	.short	(.L_22 - .L_21)
.L_21:
        /*002c*/ 	.word	0x00000000
        /*0030*/ 	.short	0x000b
        /*0032*/ 	.short	0x0038
        /*0034*/ 	.byte	0x00, 0xf0, 0x11, 0x00


	//----- nvinfo : EIATTR_KPARAM_INFO
	.align		4
.L_22:
        /*0038*/ 	.byte	0x04, 0x17
        /*003a*/ 	.short	(.L_24 - .L_23)
.L_23:
        /*003c*/ 	.word	0x00000000
        /*0040*/ 	.short	0x000a
        /*0042*/ 	.short	0x0034
        /*0044*/ 	.byte	0x00, 0xf0, 0x11, 0x00


	//----- nvinfo : EIATTR_KPARAM_INFO
	.align		4
.L_24:
        /*0048*/ 	.byte	0x04, 0x17
        /*004a*/ 	.short	(.L_26 - .L_25)
.L_25:
        /*004c*/ 	.word	0x00000000
        /*0050*/ 	.short	0x0009
        /*0052*/ 	.short	0x0030
        /*0054*/ 	.byte	0x00, 0xf0, 0x11, 0x00


	//----- nvinfo : EIATTR_KPARAM_INFO
	.align		4
.L_26:
        /*0058*/ 	.byte	0x04, 0x17
        /*005a*/ 	.short	(.L_28 - .L_27)
.L_27:
        /*005c*/ 	.word	0x00000000
        /*0060*/ 	.short	0x0008
        /*0062*/ 	.short	0x002c
        /*0064*/ 	.byte	0x00, 0xf0, 0x11, 0x00


	//----- nvinfo : EIATTR_KPARAM_INFO
	.align		4
.L_28:
        /*0068*/ 	.byte	0x04, 0x17
        /*006a*/ 	.short	(.L_30 - .L_29)
.L_29:
        /*006c*/ 	.word	0x00000000
        /*0070*/ 	.short	0x0007
        /*0072*/ 	.short	0x0028
        /*0074*/ 	.byte	0x00, 0xf0, 0x11, 0x00


	//----- nvinfo : EIATTR_KPARAM_INFO
	.align		4
.L_30:
        /*0078*/ 	.byte	0x04, 0x17
        /*007a*/ 	.short	(.L_32 - .L_31)
.L_31:
        /*007c*/ 	.word	0x00000000
        /*0080*/ 	.short	0x0006
        /*0082*/ 	.short	0x0024
        /*0084*/ 	.byte	0x00, 0xf0, 0x11, 0x00


	//----- nvinfo : EIATTR_KPARAM_INFO
	.align		4
.L_32:
        /*0088*/ 	.byte	0x04, 0x17
        /*008a*/ 	.short	(.L_34 - .L_33)
.L_33:
        /*008c*/ 	.word	0x00000000
        /*0090*/ 	.short	0x0005
        /*0092*/ 	.short	0x0020
        /*0094*/ 	.byte	0x00, 0xf0, 0x11, 0x00


	//----- nvinfo : EIATTR_KPARAM_INFO
	.align		4
.L_34:
        /*0098*/ 	.byte	0x04, 0x17
        /*009a*/ 	.short	(.L_36 - .L_35)
.L_35:
        /*009c*/ 	.word	0x00000000
        /*00a0*/ 	.short	0x0004
        /*00a2*/ 	.short	0x001c
        /*00a4*/ 	.byte	0x00, 0xf0, 0x11, 0x00


	//----- nvinfo : EIATTR_KPARAM_INFO
	.align		4
.L_36:
        /*00a8*/ 	.byte	0x04, 0x17
        /*00aa*/ 	.short	(.L_38 - .L_37)
.L_37:
        /*00ac*/ 	.word	0x00000000
        /*00b0*/ 	.short	0x0003
        /*00b2*/ 	.short	0x0018
        /*00b4*/ 	.byte	0x00, 0xf0, 0x11, 0x00


	//----- nvinfo : EIATTR_KPARAM_INFO
	.align		4
.L_38:
        /*00b8*/ 	.byte	0x04, 0x17
        /*00ba*/ 	.short	(.L_40 - .L_39)
.L_39:
        /*00bc*/ 	.word	0x00000000
        /*00c0*/ 	.short	0x0002
        /*00c2*/ 	.short	0x0010
        /*00c4*/ 	.byte	0x00, 0xf4, 0x21, 0x00


	//----- nvinfo : EIATTR_KPARAM_INFO
	.align		4
.L_40:
        /*00c8*/ 	.byte	0x04, 0x17
        /*00ca*/ 	.short	(.L_42 - .L_41)
.L_41:
        /*00cc*/ 	.word	0x00000000
        /*00d0*/ 	.short	0x0001
        /*00d2*/ 	.short	0x0008
        /*00d4*/ 	.byte	0x00, 0xf4, 0x21, 0x00


	//----- nvinfo : EIATTR_KPARAM_INFO
	.align		4
.L_42:
        /*00d8*/ 	.byte	0x04, 0x17
        /*00da*/ 	.short	(.L_44 - .L_43)
.L_43:
        /*00dc*/ 	.word	0x00000000
        /*00e0*/ 	.short	0x0000
        /*00e2*/ 	.short	0x0000
        /*00e4*/ 	.byte	0x00, 0xf4, 0x21, 0x00


	//----- nvinfo : EIATTR_EXPLICIT_CLUSTER
	.align		4
.L_44:
        /*00e8*/ 	.byte	0x01, 0x3e
	.zero		2


	//----- nvinfo : EIATTR_CTA_PER_CLUSTER
	.align		4
        /*00ec*/ 	.byte	0x04, 0x3d
        /*00ee*/ 	.short	(.L_46 - .L_45)
.L_45:
        /*00f0*/ 	.word	0x00000004
        /*00f4*/ 	.word	0x00000001
        /*00f8*/ 	.word	0x00000001


	//----- nvinfo : EIATTR_AT_ENTRY_FRAGMENTS
	.align		4
.L_46:
        /*00fc*/ 	.byte	0x04, 0x4f
        /*00fe*/ 	.short	(.L_48 - .L_47)


	//   ....[0]....
.L_47:
        /*0100*/ 	.word	0x00000004


	//----- nvinfo : EIATTR_RESERVED_SMEM_USED
	.align		4
.L_48:
        /*0104*/ 	.byte	0x01, 0x41
	.zero		2


	//----- nvinfo : EIATTR_SPARSE_MMA_MASK
	.align		4
        /*0108*/ 	.byte	0x03, 0x50
        /*010a*/ 	.short	0x0000


	//----- nvinfo : EIATTR_TCGEN05_1CTA_USED
	.align		4
        /*010c*/ 	.byte	0x01, 0x51
	.zero		2


	//----- nvinfo : EIATTR_MAXREG_COUNT
	.align		4
        /*0110*/ 	.byte	0x03, 0x1b
        /*0112*/ 	.short	0x00ff


	//----- nvinfo : EIATTR_NUM_BARRIERS
	.align		4
        /*0114*/ 	.byte	0x02, 0x4c
        /*0116*/ 	.byte	0x01
	.zero		1


	//----- nvinfo : EIATTR_INT_WARP_WIDE_INSTR_OFFSETS
	.align		4
        /*0118*/ 	.byte	0x04, 0x31
        /*011a*/ 	.short	(.L_50 - .L_49)


	//   ....[0]....
.L_49:
        /*011c*/ 	.word	0x00003180


	//   ....[1]....
        /*0120*/ 	.word	0x000031c0


	//   ....[2]....
        /*0124*/ 	.word	0x00003260


	//   ....[3]....
        /*0128*/ 	.word	0x0000db40


	//   ....[4]....
        /*012c*/ 	.word	0x0000db90


	//----- nvinfo : EIATTR_COOP_GROUP_MASK_REGIDS
	.align		4
.L_50:
        /*0130*/ 	.byte	0x04, 0x29
        /*0132*/ 	.short	(.L_52 - .L_51)


	//   ....[0]....
.L_51:
        /*0134*/ 	.word	0xffffffff


	//   ....[1]....
        /*0138*/ 	.word	0xffffffff


	//   ....[2]....
        /*013c*/ 	.word	0xffffffff


	//   ....[3]....
        /*0140*/ 	.word	0xffffffff


	//----- nvinfo : EIATTR_COOP_GROUP_INSTR_OFFSETS
	.align		4
.L_52:
        /*0144*/ 	.byte	0x04, 0x28
        /*0146*/ 	.short	(.L_54 - .L_53)


	//   ....[0]....
.L_53:
        /*0148*/ 	.word	0x00000060


	//   ....[1]....
        /*014c*/ 	.word	0x00000320


	//   ....[2]....
        /*0150*/ 	.word	0x0000d9d0


	//   ....[3]....
        /*0154*/ 	.word	0x0000dc40


	//----- nvinfo : EIATTR_VRC_CTA_INIT_COUNT
	.align		4
.L_54:
        /*0158*/ 	.byte	0x02, 0x4a
        /*015a*/ 	.byte	0x80
	.zero		1


	//----- nvinfo : EIATTR_MBARRIER_INSTR_OFFSETS
	.align		4
        /*015c*/ 	.byte	0x04, 0x39
        /*015e*/ 	.short	(.L_56 - .L_55)


	//   ....[0]....
.L_55:
        /*0160*/ 	.word	0x000032b0
        /*0164*/ 	.word	0x000000ff
        /*0168*/ 	.word	0x00000000
        /*016c*/ 	.short	0x0100
        /*016e*/ 	.byte	0x0e
	.zero		1


	//   ....[1]....
        /*0170*/ 	.word	0x000033e0
        /*0174*/ 	.word	0x000000ff
        /*0178*/ 	.word	0x00014008
        /*017c*/ 	.short	0x0100
        /*017e*/ 	.byte	0x0a
	.zero		1


	//   ....[2]....
        /*0180*/ 	.word	0x00008810
        /*0184*/ 	.word	0x000000ff
        /*0188*/ 	.word	0x00000000
        /*018c*/ 	.short	0x010a
        /*018e*/ 	.byte	0x0e
	.zero		1


	//   ....[3]....
        /*0190*/ 	.word	0x0000a340
        /*0194*/ 	.word	0x000000ff
        /*0198*/ 	.word	0x00000000
        /*019c*/ 	.short	0x010a
        /*019e*/ 	.byte	0x0e
	.zero		1


	//   ....[4]....
        /*01a0*/ 	.word	0x0000a4e0
        /*01a4*/ 	.word	0x000000ff
        /*01a8*/ 	.word	0x00014000
        /*01ac*/ 	.short	0x0108
        /*01ae*/ 	.byte	0x0a
	.zero		1


	//   ....[5]....
        /*01b0*/ 	.word	0x0000a5a0
        /*01b4*/ 	.word	0x000000ff
        /*01b8*/ 	.word	0x00014008
        /*01bc*/ 	.short	0x0108
        /*01be*/ 	.byte	0x0a
	.zero		1


	//   ....[6]....
        /*01c0*/ 	.word	0x0000dc60
        /*01c4*/ 	.word	0x000000ff
        /*01c8*/ 	.word	0x00000000
        /*01cc*/ 	.short	0x010a
        /*01ce*/ 	.byte	0x0e
	.zero		1


	//   ....[7]....
        /*01d0*/ 	.word	0x0000dc90
        /*01d4*/ 	.word	0x000000ff
        /*01d8*/ 	.word	0x00000000
        /*01dc*/ 	.short	0x010a
        /*01de*/ 	.byte	0x0e
	.zero		1


	//----- nvinfo : EIATTR_NUM_MBARRIERS
	.align		4
.L_56:
        /*01e0*/ 	.byte	0x03, 0x38
        /*01e2*/ 	.short	0x0002


	//----- nvinfo : EIATTR_EXIT_INSTR_OFFSETS
	.align		4
        /*01e4*/ 	.byte	0x04, 0x1c
        /*01e6*/ 	.short	(.L_58 - .L_57)


	//   ....[0]....
.L_57:
        /*01e8*/ 	.word	0x0000dc50


	//----- nvinfo : EIATTR_REQNTID
	.align		4
.L_58:
        /*01ec*/ 	.byte	0x04, 0x10
        /*01ee*/ 	.short	(.L_60 - .L_59)
.L_59:
        /*01f0*/ 	.word	0x00000080
        /*01f4*/ 	.word	0x00000001
        /*01f8*/ 	.word	0x00000001


	//----- nvinfo : EIATTR_CRS_STACK_SIZE
	.align		4
.L_60:
        /*01fc*/ 	.byte	0x04, 0x1e
        /*01fe*/ 	.short	(.L_62 - .L_61)
.L_61:
        /*0200*/ 	.word	0x00000000


	//----- nvinfo : EIATTR_CBANK_PARAM_SIZE
	.align		4
.L_62:
        /*0204*/ 	.byte	0x03, 0x19
        /*0206*/ 	.short	0x0050


	//----- nvinfo : EIATTR_PARAM_CBANK
	.align		4
        /*0208*/ 	.byte	0x04, 0x0a
        /*020a*/ 	.short	(.L_64 - .L_63)
	.align		4
.L_63:
        /*020c*/ 	.word	index@(.nv.constant0.matmul_kernel)
        /*0210*/ 	.short	0x0380
        /*0212*/ 	.short	0x0050


	//----- nvinfo : EIATTR_SW_WAR
	.align		4
.L_64:
        /*0214*/ 	.byte	0x04, 0x36
        /*0216*/ 	.short	(.L_66 - .L_65)
.L_65:
        /*0218*/ 	.word	0x00000008
.L_66:


//--------------------- .nv.compat                --------------------------
	.section	.nv.compat,"",@"SHT_CUDA_COMPAT_INFO"
	.align	4
        /*0000*/ 	.byte	0x02, 0x02, 0x02, 0x00, 0x02, 0x05, 0x05, 0x00, 0x02, 0x03, 0x00, 0x00, 0x02, 0x06, 0x01, 0x00


//--------------------- .nv.callgraph             --------------------------
	.section	.nv.callgraph,"",@"SHT_CUDA_CALLGRAPH"
	.align	4
	.sectionentsize	8
	.align		4
        /*0000*/ 	.word	0x00000000
	.align		4
        /*0004*/ 	.word	0xffffffff
	.align		4
        /*0008*/ 	.word	0x00000000
	.align		4
        /*000c*/ 	.word	0xfffffffe
	.align		4
        /*0010*/ 	.word	0x00000000
	.align		4
        /*0014*/ 	.word	0xfffffffd
	.align		4
        /*0018*/ 	.word	0x00000000
	.align		4
        /*001c*/ 	.word	0xfffffffc


//--------------------- .text.matmul_kernel       --------------------------
	.section	.text.matmul_kernel,"ax",@progbits
	.align	128
        .global         matmul_kernel
        .type           matmul_kernel,@function
        .size           matmul_kernel,(.L_x_21 - matmul_kernel)
        .other          matmul_kernel,@"STO_CUDA_ENTRY STV_DEFAULT"
matmul_kernel:
.text.matmul_kernel:
[----:B------:R-:W1:Y:S01]  /*0000*/  LDC R1, c[0x0][0x37c] ;  /* 0x0000df00ff017b82 */ /* 0x000e620000000800 */
[----:B------:R-:W2:Y:S02]  /*0010*/  S2R R0, SR_TID.X ;  /* 0x0000000000007919 */ /* 0x000ea40000002100 */
[----:B--2---:R-:W-:-:S13]  /*0020*/  ISETP.GE.U32.AND P0, PT, R0, 0x20, PT ;  /* 0x000000200000780c */ /* 0x004fda0003f06070 */
[----:B------:R-:W-:Y:S02]  /*0030*/  VOTEU.ANY UP0, P0 ;  /* 0x0000000000ff7886 */ /* 0x000fe40000000100 */
[----:B-1----:R-:W-:Y:S05]  /*0040*/  BRA.U UP0, `(.L_x_0) ;  /* 0x0000000100b87547 */ /* 0x002fea000b800000 */
[----:B------:R-:W1:Y:S01]  /*0050*/  S2UR UR6, SR_CgaCtaId ;  /* 0x00000000000679c3 */ /* 0x000e620000008800 */
[----:B------:R-:W-:Y:S01]  /*0060*/  NOP ;  /* 0x0000000000007918 */ /* 0x000fe20000000000 */
[----:B------:R-:W-:Y:S02]  /*0070*/  UMOV UR4, 0x40 ;  /* 0x0000004000047882 */ /* 0x000fe40000000000 */
[----:B-1----:R-:W-:-:S09]  /*0080*/  ULEA UR4, UR6, UR4, 0x18 ;  /* 0x0000000406047291 */ /* 0x002fd2000f8ec0ff */
[----:B------:R-:W1:Y:S01]  /*0090*/  LDS.U8 R2, [UR4] ;  /* 0x00000004ff027984 */ /* 0x000e620008000000 */
[----:B------:R-:W-:Y:S02]  /*00a0*/  UMOV UR4, 0x400 ;  /* 0x0000040000047882 */ /* 0x000fe40000000000 */
[----:B------:R-:W-:Y:S01]  /*00b0*/  ULEA UR4, UR6, UR4, 0x18 ;  /* 0x0000000406047291 */ /* 0x000fe2000f8ec0ff */
[----:B-1----:R-:W-:-:S13]  /*00c0*/  ISETP.NE.AND P0, PT, R2, RZ, PT ;  /* 0x000000ff0200720c */ /* 0x002fda0003f05270 */
[----:B------:R-:W-:Y:S05]  /*00d0*/  @P0 BRA `(.L_x_1) ;  /* 0x00000000007c0947 */ /* 0x000fea0003800000 */
[----:B------:R-:W-:-:S13]  /*00e0*/  ELECT P0, URZ, PT ;  /* 0x0000000000ff782f */ /* 0x000fda0003800000 */
[----:B------:R-:W-:Y:S05]  /*00f0*/  @!P0 BRA `(.L_x_2) ;  /* 0x0000000000848947 */ /* 0x000fea0003800000 */
[----:B------:R-:W-:Y:S01]  /*0100*/  UMOV UR5, 0x8 ;  /* 0x0000000800057882 */ /* 0x000fe20000000000 */
[----:B------:R-:W-:Y:S02]  /*0110*/  IMAD.MOV.U32 R5, RZ, RZ, 0x1 ;  /* 0x00000001ff057424 */ /* 0x000fe400078e00ff */
[----:B------:R-:W-:Y:S02]  /*0120*/  IMAD.MOV.U32 R3, RZ, RZ, 0xff ;  /* 0x000000ffff037424 */ /* 0x000fe400078e00ff */
[----:B------:R-:W-:Y:S04]  /*0130*/  DEPBAR.LE SB1, 0x36 ;  /* 0x00009d800000791a */ /* 0x000fe80000000000 */
[----:B------:R-:W1:Y:S02]  /*0140*/  UTCATOMSWS.FIND_AND_SET.ALIGN UP1, UR5, UR5 ;  /* 0x00000005000575e3 */ /* 0x000e640008020800 */
[----:B-1----:R-:W-:-:S04]  /*0150*/  PLOP3.LUT P0, PT, PT, PT, UP1, 0x80, 0x8 ;  /* 0x000000000008781c */ /* 0x002fc80003f0f018 */
[----:B------:R-:W-:-:S04]  /*0160*/  SEL R2, RZ, 0xffffffff, !P0 ;  /* 0xffffffffff027807 */ /* 0x000fc80004000000 */
[----:B------:R-:W-:Y:S01]  /*0170*/  ISETP.NE.AND P0, PT, R2, RZ, PT ;  /* 0x000000ff0200720c */ /* 0x000fe20003f05270 */
[----:B------:R-:W-:-:S12]  /*0180*/  IMAD.U32 R2, RZ, RZ, UR5 ;  /* 0x00000005ff027e24 */ /* 0x000fd8000f8e00ff */
[----:B------:R-:W-:Y:S05]  /*0190*/  @P0 BRA `(.L_x_3) ;  /* 0x0000000000240947 */ /* 0x000fea0003800000 */
.L_x_4:
[----:B------:R-:W-:Y:S05]  /*01a0*/  NANOSLEEP 0x64 ;  /* 0x000000640000795d */ /* 0x000fea0003800000 */
[----:B------:R-:W-:-:S05]  /*01b0*/  UMOV UR5, 0x8 ;  /* 0x0000000800057882 */ /* 0x000fca0000000000 */
[----:B------:R-:W-:Y:S04]  /*01c0*/  DEPBAR.LE SB1, 0x36 ;  /* 0x00009d800000791a */ /* 0x000fe80000000000 */
[----:B------:R-:W1:Y:S02]  /*01d0*/  UTCATOMSWS.FIND_AND_SET.ALIGN UP1, UR5, UR5 ;  /* 0x00000005000575e3 */ /* 0x000e640008020800 */
[----:B-1----:R-:W-:-:S04]  /*01e0*/  PLOP3.LUT P0, PT, PT, PT, UP1, 0x80, 0x8 ;  /* 0x000000000008781c */ /* 0x002fc80003f0f018 */
[----:B------:R-:W-:-:S04]  /*01f0*/  SEL R2, RZ, 0xffffffff, !P0 ;  /* 0xffffffffff027807 */ /* 0x000fc80004000000 */
[----:B------:R-:W-:Y:S01]  /*0200*/  ISETP.NE.AND P0, PT, R2, RZ, PT ;  /* 0x000000ff0200720c */ /* 0x000fe20003f05270 */
[----:B------:R-:W-:-:S12]  /*0210*/  IMAD.U32 R2, RZ, RZ, UR5 ;  /* 0x00000005ff027e24 */ /* 0x000fd8000f8e00ff */
[----:B------:R-:W-:Y:S05]  /*0220*/  @!P0 BRA `(.L_x_4) ;  /* 0xfffffffc00dc8947 */ /* 0x000fea000383ffff */
.L_x_3:
[C---:B------:R-:W-:Y:S01]  /*0230*/  VIADD R4, R2.reuse, 0x10 ;  /* 0x0000001002047836 */ /* 0x040fe20000000000 */
[----:B------:R-:W-:Y:S01]  /*0240*/  UMOV UR5, 0x50 ;  /* 0x0000005000057882 */ /* 0x000fe20000000000 */
[----:B------:R-:W-:Y:S01]  /*0250*/  SHF.L.U32 R3, R3, R2, RZ ;  /* 0x0000000203037219 */ /* 0x000fe200000006ff */
[----:B------:R-:W-:Y:S01]  /*0260*/  ULEA UR5, UR6, UR5, 0x18 ;  /* 0x0000000506057291 */ /* 0x000fe2000f8ec0ff */
[----:B------:R-:W-:Y:S01]  /*0270*/  IMAD.SHL.U32 R2, R2, 0x20, RZ ;  /* 0x0000002002027824 */ /* 0x000fe200078e00ff */
[----:B------:R-:W-:-:S04]  /*0280*/  SHF.L.U32 R4, R5, R4, RZ ;  /* 0x0000000405047219 */ /* 0x000fc800000006ff */
[----:B------:R-:W-:-:S05]  /*0290*/  LOP3.LUT R3, R4, R3, RZ, 0xfc, !PT ;  /* 0x0000000304037212 */ /* 0x000fca00078efcff */
[----:B------:R1:W-:Y:S04]  /*02a0*/  ATOMS.OR RZ, [UR5], R3 ;  /* 0x00000003ffff798c */ /* 0x0003e8000b000005 */
[----:B------:R1:W-:Y:S01]  /*02b0*/  STS [UR4], R2 ;  /* 0x00000002ff007988 */ /* 0x0003e20008000804 */
[----:B------:R-:W-:Y:S05]  /*02c0*/  BRA `(.L_x_2) ;  /* 0x0000000000107947 */ /* 0x000fea0003800000 */
.L_x_1:
[----:B------:R-:W-:-:S05]  /*02d0*/  IMAD.MOV.U32 R2, RZ, RZ, -0x1 ;  /* 0xffffffffff027424 */ /* 0x000fca00078e00ff */
[----:B------:R1:W-:Y:S02]  /*02e0*/  STS [UR4], R2 ;  /* 0x00000002ff007988 */ /* 0x0003e40008000804 */
[----:B-1----:R-:W-:-:S07]  /*02f0*/  MOV R2, 0x310 ;  /* 0x0000031000027802 */ /* 0x002fce0000000f00 */
[----:B------:R-:W-:Y:S05]  /*0300*/  CALL.REL.NOINC `($__internal_1_$__cuda_sm10x_tcgen05_guardrail_trap_phase_invalid_during_alloc) ;  /* 0x000000d800787944 */ /* 0x000fea0003c00000 */
.L_x_2:
[----:B------:R-:W-:Y:S05]  /*0310*/  WARPSYNC.ALL ;  /* 0x0000000000007948 */ /* 0x000fea0003800000 */
[----:B------:R-:W-:Y:S01]  /*0320*/  NOP ;  /* 0x0000000000007918 */ /* 0x000fe20000000000 */
.L_x_0:
[----:B------:R-:W2:Y:S08]  /*0330*/  LDC.64 R42, c[0x0][0x398] ;  /* 0x0000e600ff2a7b82 */ /* 0x000eb00000000a00 */
[----:B------:R-:W3:Y:S02]  /*0340*/  S2UR UR5, SR_CgaSize ;  /* 0x00000000000579c3 */ /* 0x000ee40000008a00 */
[----:B---3--:R-:W-:-:S12]  /*0350*/  UIMAD UR5, UR5, -0xa0, URZ ;  /* 0xffffff60050578a4 */ /* 0x008fd8000f8e02ff */
[----:B------:R-:W3:Y:S01]  /*0360*/  LDCU UR5, c[0x0][UR5+0x2b0] ;  /* 0x00005600050577ac */ /* 0x000ee20008000800 */
[----:B------:R-:W4:Y:S01]  /*0370*/  S2R R16, SR_CgaCtaId ;  /* 0x0000000000107919 */ /* 0x000f220000008800 */
[----:B------:R-:W-:Y:S01]  /*0380*/  LOP3.LUT R38, R0, 0x7f, RZ, 0xc0, !PT ;  /* 0x0000007f00267812 */ /* 0x000fe200078ec0ff */
[----:B------:R-:W5:Y:S01]  /*0390*/  S2UR UR4, SR_CTAID.X ;  /* 0x00000000000479c3 */ /* 0x000f620000002500 */
[----:B-12---:R-:W-:-:S05]  /*03a0*/  VIADD R2, R43, 0x1ff ;  /* 0x000001ff2b027836 */ /* 0x006fca0000000000 */
[----:B------:R-:W-:Y:S02]  /*03b0*/  SHF.R.S32.HI R3, RZ, 0x1f, R2 ;  /* 0x0000001fff037819 */ /* 0x000fe40000011402 */
[----:B-----5:R-:W-:Y:S01]  /*03c0*/  I2FP.F32.U32 R6, UR4 ;  /* 0x0000000400067c45 */ /* 0x020fe20008201000 */
[----:B------:R-:W1:Y:S01]  /*03d0*/  S2UR UR4, SR_CgaCtaId ;  /* 0x00000000000479c3 */ /* 0x000e620000008800 */
[----:B------:R-:W-:Y:S01]  /*03e0*/  LEA.HI R3, R3, R2, RZ, 0x9 ;  /* 0x0000000203037211 */ /* 0x000fe200078f48ff */
[----:B----4-:R-:W-:Y:S02]  /*03f0*/  IMAD.SHL.U32 R40, R16, 0x80, RZ ;  /* 0x0000008010287824 */ /* 0x010fe400078e00ff */
[----:B---3--:R-:W-:Y:S01]  /*0400*/  FMUL R6, R6, UR5 ;  /* 0x0000000506067c20 */ /* 0x008fe20008400000 */
[----:B------:R-:W-:-:S03]  /*0410*/  SHF.R.S32.HI R3, RZ, 0x9, R3 ;  /* 0x00000009ff037819 */ /* 0x000fc60000011403 */
[----:B------:R-:W2:Y:S02]  /*0420*/  F2I.U32.TRUNC.NTZ R7, R6 ;  /* 0x0000000600077305 */ /* 0x000ea4000020f000 */
[----:B------:R-:W-:-:S05]  /*0430*/  IMAD.SHL.U32 R4, R3, 0x8, RZ ;  /* 0x0000000803047824 */ /* 0x000fca00078e00ff */
[----:B------:R-:W-:-:S04]  /*0440*/  IABS R9, R4 ;  /* 0x0000000400097213 */ /* 0x000fc80000000000 */
[----:B------:R-:W3:Y:S01]  /*0450*/  I2F.RP R5, R9 ;  /* 0x0000000900057306 */ /* 0x000ee20000209400 */
[----:B--2---:R-:W-:-:S07]  /*0460*/  IABS R10, R7 ;  /* 0x00000007000a7213 */ /* 0x004fce0000000000 */
[----:B---3--:R-:W2:Y:S02]  /*0470*/  MUFU.RCP R5, R5 ;  /* 0x0000000500057308 */ /* 0x008ea40000001000 */
[----:B--2---:R-:W-:Y:S01]  /*0480*/  VIADD R2, R5, 0xffffffe ;  /* 0x0ffffffe05027836 */ /* 0x004fe20000000000 */
[----:B------:R-:W-:-:S05]  /*0490*/  IABS R5, R4 ;  /* 0x0000000400057213 */ /* 0x000fca0000000000 */
[----:B------:R2:W3:Y:S02]  /*04a0*/  F2I.FTZ.U32.TRUNC.NTZ R3, R2 ;  /* 0x0000000200037305 */ /* 0x0004e4000021f000 */
[----:B--2---:R-:W-:Y:S02]  /*04b0*/  IMAD.MOV.U32 R2, RZ, RZ, RZ ;  /* 0x000000ffff027224 */ /* 0x004fe400078e00ff */
[----:B---3--:R-:W-:-:S04]  /*04c0*/  IMAD.MOV R8, RZ, RZ, -R3 ;  /* 0x000000ffff087224 */ /* 0x008fc800078e0a03 */
[----:B------:R-:W-:Y:S02]  /*04d0*/  IMAD R11, R8, R9, RZ ;  /* 0x00000009080b7224 */ /* 0x000fe400078e02ff */
[----:B------:R-:W-:Y:S01]  /*04e0*/  IMAD.MOV.U32 R8, RZ, RZ, R10 ;  /* 0x000000ffff087224 */ /* 0x000fe200078e000a */
[----:B------:R-:W-:Y:S01]  /*04f0*/  IABS R10, R42 ;  /* 0x0000002a000a7213 */ /* 0x000fe20000000000 */
[----:B------:R-:W-:Y:S01]  /*0500*/  IMAD.HI.U32 R3, R3, R11, R2 ;  /* 0x0000000b03037227 */ /* 0x000fe200078e0002 */
[----:B------:R-:W-:-:S03]  /*0510*/  SHF.R.U32.HI R11, RZ, 0x5, R0 ;  /* 0x00000005ff0b7819 */ /* 0x000fc60000011600 */
[----:B------:R-:W-:Y:S02]  /*0520*/  IMAD.MOV R2, RZ, RZ, -R5 ;  /* 0x000000ffff027224 */ /* 0x000fe400078e0a05 */
[----:B------:R-:W-:-:S04]  /*0530*/  IMAD.HI.U32 R3, R3, R8, RZ ;  /* 0x0000000803037227 */ /* 0x000fc800078e00ff */
[----:B------:R-:W-:Y:S01]  /*0540*/  IMAD R2, R3, R2, R8 ;  /* 0x0000000203027224 */ /* 0x000fe200078e0208 */
[----:B------:R-:W-:Y:S04]  /*0550*/  BAR.SYNC.DEFER_BLOCKING 0x0 ;  /* 0x0000000000007b1d */ /* 0x000fe80000010000 */
[----:B------:R-:W-:-:S13]  /*0560*/  ISETP.GT.U32.AND P1, PT, R9, R2, PT ;  /* 0x000000020900720c */ /* 0x000fda0003f24070 */
[----:B------:R-:W-:Y:S02]  /*0570*/  @!P1 IMAD.IADD R2, R2, 0x1, -R9 ;  /* 0x0000000102029824 */ /* 0x000fe400078e0a09 */
[----:B------:R-:W-:Y:S01]  /*0580*/  @!P1 VIADD R3, R3, 0x1 ;  /* 0x0000000103039836 */ /* 0x000fe20000000000 */
[----:B------:R-:W-:Y:S02]  /*0590*/  ISETP.NE.AND P1, PT, R4, RZ, PT ;  /* 0x000000ff0400720c */ /* 0x000fe40003f25270 */
[----:B------:R-:W-:Y:S02]  /*05a0*/  ISETP.GE.U32.AND P0, PT, R2, R9, PT ;  /* 0x000000090200720c */ /* 0x000fe40003f06070 */
[----:B------:R-:W-:-:S04]  /*05b0*/  LOP3.LUT R2, R7, R4, RZ, 0x3c, !PT ;  /* 0x0000000407027212 */ /* 0x000fc800078e3cff */
[----:B------:R-:W-:Y:S01]  /*05c0*/  ISETP.GE.AND P2, PT, R2, RZ, PT ;  /* 0x000000ff0200720c */ /* 0x000fe20003f46270 */
[----:B------:R-:W-:-:S06]  /*05d0*/  VIADD R2, R42, 0x7f ;  /* 0x0000007f2a027836 */ /* 0x000fcc0000000000 */
[----:B------:R-:W-:-:S04]  /*05e0*/  @P0 VIADD R3, R3, 0x1 ;  /* 0x0000000103030836 */ /* 0x000fc80000000000 */
[----:B------:R-:W-:Y:S01]  /*05f0*/  IMAD.MOV.U32 R5, RZ, RZ, R3 ;  /* 0x000000ffff057224 */ /* 0x000fe200078e0003 */
[----:B------:R-:W-:-:S03]  /*0600*/  SHF.R.S32.HI R3, RZ, 0x1f, R2 ;  /* 0x0000001fff037819 */ /* 0x000fc60000011402 */
[----:B------:R-:W-:Y:S01]  /*0610*/  @!P2 IMAD.MOV R5, RZ, RZ, -R5 ;  /* 0x000000ffff05a224 */ /* 0x000fe200078e0a05 */
[----:B------:R-:W-:Y:S02]  /*0620*/  @!P1 LOP3.LUT R5, RZ, R4, RZ, 0x33, !PT ;  /* 0x00000004ff059212 */ /* 0x000fe400078e33ff */
[----:B------:R-:W-:-:S03]  /*0630*/  LEA.HI R3, R3, R2, RZ, 0x7 ;  /* 0x0000000203037211 */ /* 0x000fc600078f38ff */
[----:B------:R-:W-:Y:S02]  /*0640*/  IMAD.SHL.U32 R12, R5, 0x8, RZ ;  /* 0x00000008050c7824 */ /* 0x000fe400078e00ff */
[----:B------:R-:W-:-:S03]  /*0650*/  IMAD.MOV R5, RZ, RZ, -R5 ;  /* 0x000000ffff057224 */ /* 0x000fc600078e0a05 */
[----:B------:R-:W-:Y:S01]  /*0660*/  LEA.HI.SX32 R3, R3, -R12, 0x19 ;  /* 0x8000000c03037211 */ /* 0x000fe200078fcaff */
[----:B------:R-:W-:-:S03]  /*0670*/  IMAD R13, R4, R5, R7 ;  /* 0x00000005040d7224 */ /* 0x000fc600078e0207 */
[----:B------:R-:W-:Y:S02]  /*0680*/  VIMNMX R14, PT, PT, R3, 0x8, PT ;  /* 0x00000008030e7848 */ /* 0x000fe40003fe0100 */
[----:B------:R-:W-:Y:S02]  /*0690*/  IABS R4, R13 ;  /* 0x0000000d00047213 */ /* 0x000fe40000000000 */
[-C--:B------:R-:W-:Y:S02]  /*06a0*/  IABS R9, R14.reuse ;  /* 0x0000000e00097213 */ /* 0x080fe40000000000 */
[----:B------:R-:W-:Y:S02]  /*06b0*/  IABS R7, R14 ;  /* 0x0000000e00077213 */ /* 0x000fe40000000000 */
[----:B------:R-:W2:Y:S08]  /*06c0*/  I2F.RP R6, R9 ;  /* 0x0000000900067306 */ /* 0x000eb00000209400 */
[----:B--2---:R-:W2:Y:S02]  /*06d0*/  MUFU.RCP R6, R6 ;  /* 0x0000000600067308 */ /* 0x004ea40000001000 */
[----:B--2---:R-:W-:-:S02]  /*06e0*/  VIADD R2, R6, 0xffffffe ;  /* 0x0ffffffe06027836 */ /* 0x004fc40000000000 */
[----:B------:R-:W-:Y:S01]  /*06f0*/  IMAD.MOV R6, RZ, RZ, -R7 ;  /* 0x000000ffff067224 */ /* 0x000fe200078e0a07 */
[----:B------:R-:W-:-:S03]  /*0700*/  MOV R7, 0x400 ;  /* 0x0000040000077802 */ /* 0x000fc60000000f00 */
[----:B------:R2:W3:Y:S01]  /*0710*/  F2I.FTZ.U32.TRUNC.NTZ R3, R2 ;  /* 0x0000000200037305 */ /* 0x0004e2000021f000 */
[----:B------:R-:W-:Y:S01]  /*0720*/  R2UR UR10, R7 ;  /* 0x00000000070a72ca */ /* 0x000fe200000e0000 */
[----:B--2---:R-:W-:Y:S02]  /*0730*/  IMAD.MOV.U32 R2, RZ, RZ, RZ ;  /* 0x000000ffff027224 */ /* 0x004fe400078e00ff */
[----:B---3--:R-:W-:-:S10]  /*0740*/  IMAD.MOV R8, RZ, RZ, -R3 ;  /* 0x000000ffff087224 */ /* 0x008fd400078e0a03 */
[----:B-1----:R-:W-:Y:S01]  /*0750*/  ULEA UR10, UR4, UR10, 0x18 ;  /* 0x0000000a040a7291 */ /* 0x002fe2000f8ec0ff */
[----:B------:R-:W-:-:S04]  /*0760*/  IMAD R5, R8, R9, RZ ;  /* 0x0000000908057224 */ /* 0x000fc800078e02ff */
[----:B------:R-:W-:Y:S01]  /*0770*/  IMAD.HI.U32 R3, R3, R5, R2 ;  /* 0x0000000503037227 */ /* 0x000fe200078e0002 */
[----:B------:R-:W-:Y:S01]  /*0780*/  IABS R2, R43 ;  /* 0x0000002b00027213 */ /* 0x000fe20000000000 */
[----:B------:R-:W1:Y:S02]  /*0790*/  I2F.RP R5, R10 ;  /* 0x0000000a00057306 */ /* 0x000e640000209400 */
[----:B------:R-:W2:Y:S02]  /*07a0*/  LDS R17, [UR10] ;  /* 0x0000000aff117984 */ /* 0x000ea40008000800 */
[----:B------:R-:W-:-:S04]  /*07b0*/  IMAD.HI.U32 R3, R3, R4, RZ ;  /* 0x0000000403037227 */ /* 0x000fc800078e00ff */
[----:B------:R-:W-:Y:S02]  /*07c0*/  IMAD R4, R3, R6, R4 ;  /* 0x0000000603047224 */ /* 0x000fe400078e0204 */
[----:B------:R-:W3:Y:S01]  /*07d0*/  I2F.RP R6, R2 ;  /* 0x0000000200067306 */ /* 0x000ee20000209400 */
[----:B------:R-:W-:Y:S02]  /*07e0*/  BAR.SYNC.DEFER_BLOCKING 0x0 ;  /* 0x0000000000007b1d */ /* 0x000fe40000010000 */
[----:B------:R-:W-:-:S05]  /*07f0*/  ISETP.GT.U32.AND P1, PT, R9, R4, PT ;  /* 0x000000040900720c */ /* 0x000fca0003f24070 */
[----:B-1----:R-:W1:Y:S08]  /*0800*/  MUFU.RCP R5, R5 ;  /* 0x0000000500057308 */ /* 0x002e700000001000 */
[----:B---3--:R-:W3:Y:S01]  /*0810*/  MUFU.RCP R6, R6 ;  /* 0x0000000600067308 */ /* 0x008ee20000001000 */
[----:B------:R-:W-:Y:S02]  /*0820*/  @!P1 IMAD.IADD R4, R4, 0x1, -R9 ;  /* 0x0000000104049824 */ /* 0x000fe400078e0a09 */
[----:B------:R-:W-:Y:S01]  /*0830*/  @!P1 VIADD R3, R3, 0x1 ;  /* 0x0000000103039836 */ /* 0x000fe20000000000 */
[----:B------:R-:W-:-:S02]  /*0840*/  ISETP.NE.AND P1, PT, R14, RZ, PT ;  /* 0x000000ff0e00720c */ /* 0x000fc40003f25270 */
[----:B------:R-:W-:Y:S02]  /*0850*/  ISETP.GE.U32.AND P0, PT, R4, R9, PT ;  /* 0x000000090400720c */ /* 0x000fe40003f06070 */
[----:B------:R-:W-:Y:S01]  /*0860*/  LOP3.LUT R4, R13, R14, RZ, 0x3c, !PT ;  /* 0x0000000e0d047212 */ /* 0x000fe200078e3cff */
[----:B-1----:R-:W-:-:S03]  /*0870*/  VIADD R8, R5, 0xffffffe ;  /* 0x0ffffffe05087836 */ /* 0x002fc60000000000 */
[----:B------:R-:W-:Y:S01]  /*0880*/  ISETP.GE.AND P2, PT, R4, RZ, PT ;  /* 0x000000ff0400720c */ /* 0x000fe20003f46270 */
[----:B------:R-:W1:Y:S01]  /*0890*/  F2I.FTZ.U32.TRUNC.NTZ R5, R8 ;  /* 0x0000000800057305 */ /* 0x000e62000021f000 */
[----:B--2---:R-:W-:Y:S01]  /*08a0*/  R2UR UR15, R17 ;  /* 0x00000000110f72ca */ /* 0x004fe200000e0000 */
[----:B---3--:R-:W-:-:S04]  /*08b0*/  VIADD R6, R6, 0xffffffe ;  /* 0x0ffffffe06067836 */ /* 0x008fc80000000000 */
[----:B------:R-:W-:Y:S02]  /*08c0*/  @P0 VIADD R3, R3, 0x1 ;  /* 0x0000000103030836 */ /* 0x000fe40000000000 */
[----:B------:R2:W3:Y:S02]  /*08d0*/  F2I.FTZ.U32.TRUNC.NTZ R7, R6 ;  /* 0x0000000600077305 */ /* 0x0004e4000021f000 */
[----:B------:R-:W-:-:S04]  /*08e0*/  IMAD.MOV.U32 R39, RZ, RZ, R3 ;  /* 0x000000ffff277224 */ /* 0x000fc800078e0003 */
[----:B------:R-:W-:Y:S01]  /*08f0*/  @!P2 IMAD.MOV R39, RZ, RZ, -R39 ;  /* 0x000000ffff27a224 */ /* 0x000fe200078e0a27 */
[----:B------:R-:W-:Y:S01]  /*0900*/  @!P1 LOP3.LUT R39, RZ, R14, RZ, 0x33, !PT ;  /* 0x0000000eff279212 */ /* 0x000fe200078e33ff */
[----:B-1----:R-:W-:Y:S02]  /*0910*/  IMAD.MOV R9, RZ, RZ, -R5 ;  /* 0x000000ffff097224 */ /* 0x002fe400078e0a05 */
[----:B--2---:R-:W-:Y:S02]  /*0920*/  IMAD.IADD R6, R40, 0x1, R11 ;  /* 0x0000000128067824 */ /* 0x004fe400078e020b */
[----:B------:R-:W-:Y:S02]  /*0930*/  IMAD.MOV R3, RZ, RZ, -R39 ;  /* 0x000000ffff037224 */ /* 0x000fe400078e0a27 */
[----:B------:R-:W-:Y:S02]  /*0940*/  IMAD R9, R9, R10, RZ ;  /* 0x0000000a09097224 */ /* 0x000fe400078e02ff */
[----:B---3--:R-:W-:-:S02]  /*0950*/  IMAD.MOV R4, RZ, RZ, -R7 ;  /* 0x000000ffff047224 */ /* 0x008fc400078e0a07 */
[----:B------:R-:W-:Y:S02]  /*0960*/  IMAD R3, R14, R3, R13 ;  /* 0x000000030e037224 */ /* 0x000fe400078e020d */
[----:B------:R-:W-:Y:S02]  /*0970*/  IMAD.MOV.U32 R13, RZ, RZ, R4 ;  /* 0x000000ffff0d7224 */ /* 0x000fe400078e0004 */
[----:B------:R-:W-:Y:S02]  /*0980*/  IMAD.MOV.U32 R4, RZ, RZ, RZ ;  /* 0x000000ffff047224 */ /* 0x000fe400078e00ff */
[----:B------:R-:W-:Y:S02]  /*0990*/  IMAD.SHL.U32 R39, R39, 0x200, RZ ;  /* 0x0000020027277824 */ /* 0x000fe400078e00ff */
[----:B------:R-:W-:Y:S02]  /*09a0*/  IMAD.IADD R3, R12, 0x1, R3 ;  /* 0x000000010c037824 */ /* 0x000fe400078e0203 */
[----:B------:R-:W-:Y:S01]  /*09b0*/  IMAD.HI.U32 R4, R5, R9, R4 ;  /* 0x0000000905047227 */ /* 0x000fe200078e0004 */
[----:B------:R-:W-:-:S03]  /*09c0*/  LOP3.LUT R5, R39, 0x183, R6, 0xf8, !PT ;  /* 0x0000018327057812 */ /* 0x000fc600078ef806 */
[----:B------:R-:W-:Y:S01]  /*09d0*/  IMAD R9, R13, R2, RZ ;  /* 0x000000020d097224 */ /* 0x000fe200078e02ff */
[C---:B------:R-:W-:Y:S01]  /*09e0*/  LOP3.LUT R14, R5.reuse, 0x4, RZ, 0xfc, !PT ;  /* 0x00000004050e7812 */ /* 0x040fe200078efcff */
[----:B------:R-:W-:Y:S01]  /*09f0*/  IMAD.MOV.U32 R6, RZ, RZ, RZ ;  /* 0x000000ffff067224 */ /* 0x000fe200078e00ff */
[----:B------:R-:W-:Y:S01]  /*0a00*/  LOP3.LUT R18, R5, 0x8, RZ, 0xfc, !PT ;  /* 0x0000000805127812 */ /* 0x000fe200078efcff */
[----:B------:R-:W-:Y:S01]  /*0a10*/  IMAD R37, R3, 0x80, R38 ;  /* 0x0000008003257824 */ /* 0x000fe200078e0226 */
[----:B------:R-:W-:Y:S01]  /*0a20*/  IABS R15, R14 ;  /* 0x0000000e000f7213 */ /* 0x000fe20000000000 */
[----:B------:R-:W-:Y:S01]  /*0a30*/  IMAD.SHL.U32 R3, R11, 0x200000, RZ ;  /* 0x002000000b037824 */ /* 0x000fe200078e00ff */
[----:B------:R-:W-:Y:S01]  /*0a40*/  IABS R12, R18 ;  /* 0x00000012000c7213 */ /* 0x000fe20000000000 */
[----:B------:R-:W-:Y:S01]  /*0a50*/  IMAD.HI.U32 R6, R7, R9, R6 ;  /* 0x0000000907067227 */ /* 0x000fe200078e0006 */
[----:B------:R-:W-:Y:S02]  /*0a60*/  IABS R9, R5 ;  /* 0x0000000500097213 */ /* 0x000fe40000000000 */
[----:B------:R-:W-:Y:S01]  /*0a70*/  IABS R13, R37 ;  /* 0x00000025000d7213 */ /* 0x000fe20000000000 */
[----:B------:R-:W-:Y:S01]  /*0a80*/  IMAD.MOV.U32 R17, RZ, RZ, R12 ;  /* 0x000000ffff117224 */ /* 0x000fe200078e000c */
[----:B------:R-:W-:Y:S01]  /*0a90*/  LOP3.LUT R7, R3, 0x600000, RZ, 0xc0, !PT ;  /* 0x0060000003077812 */ /* 0x000fe200078ec0ff */
[----:B------:R-:W-:Y:S01]  /*0aa0*/  IMAD.HI.U32 R3, R6, R9, RZ ;  /* 0x0000000906037227 */ /* 0x000fe200078e00ff */
[----:B------:R-:W-:-:S02]  /*0ab0*/  LOP3.LUT R20, R5, 0xc, RZ, 0xfc, !PT ;  /* 0x0000000c05147812 */ /* 0x000fc400078efcff */
[----:B------:R-:W-:Y:S01]  /*0ac0*/  R2UR UR11, R7 ;  /* 0x00000000070b72ca */ /* 0x000fe200000e0000 */
[----:B------:R-:W-:Y:S01]  /*0ad0*/  IMAD.HI.U32 R7, R6, R15, RZ ;  /* 0x0000000f06077227 */ /* 0x000fe200078e00ff */
[----:B------:R-:W-:-:S03]  /*0ae0*/  LOP3.LUT R22, R5, 0x10, RZ, 0xfc, !PT ;  /* 0x0000001005167812 */ /* 0x000fc600078efcff */
[----:B------:R-:W-:-:S04]  /*0af0*/  IMAD.HI.U32 R4, R4, R13, RZ ;  /* 0x0000000d04047227 */ /* 0x000fc800078e00ff */
[----:B------:R-:W-:Y:S02]  /*0b00*/  IMAD.MOV R8, RZ, RZ, -R3 ;  /* 0x000000ffff087224 */ /* 0x000fe400078e0a03 */
[----:B------:R-:W-:Y:S02]  /*0b10*/  IMAD.MOV R12, RZ, RZ, -R7 ;  /* 0x000000ffff0c7224 */ /* 0x000fe400078e0a07 */
[----:B------:R-:W-:Y:S02]  /*0b20*/  IMAD.MOV R3, RZ, RZ, -R4 ;  /* 0x000000ffff037224 */ /* 0x000fe400078e0a04 */
[----:B------:R-:W-:-:S04]  /*0b30*/  IMAD.HI.U32 R4, R6, R17, RZ ;  /* 0x0000001106047227 */ /* 0x000fc800078e00ff */
[C---:B------:R-:W-:Y:S02]  /*0b40*/  IMAD R7, R2.reuse, R8, R9 ;  /* 0x0000000802077224 */ /* 0x040fe400078e0209 */
[----:B------:R-:W-:Y:S01]  /*0b50*/  IMAD R9, R2, R12, R15 ;  /* 0x0000000c02097224 */ /* 0x000fe200078e020f */
[----:B------:R-:W-:Y:S01]  /*0b60*/  IABS R15, R20 ;  /* 0x00000014000f7213 */ /* 0x000fe20000000000 */
[----:B------:R-:W-:Y:S01]  /*0b70*/  IMAD R3, R10, R3, R13 ;  /* 0x000000030a037224 */ /* 0x000fe200078e020d */
[C---:B------:R-:W-:Y:S01]  /*0b80*/  ISETP.GT.U32.AND P4, PT, R2.reuse, R7, PT ;  /* 0x000000070200720c */ /* 0x040fe20003f84070 */
[----:B------:R-:W-:Y:S01]  /*0b90*/  IMAD.MOV R4, RZ, RZ, -R4 ;  /* 0x000000ffff047224 */ /* 0x000fe200078e0a04 */
[----:B------:R-:W-:Y:S02]  /*0ba0*/  ISETP.GT.U32.AND P1, PT, R2, R9, PT ;  /* 0x000000090200720c */ /* 0x000fe40003f24070 */
[----:B------:R-:W-:Y:S01]  /*0bb0*/  ISETP.GT.U32.AND P2, PT, R10, R3, PT ;  /* 0x000000030a00720c */ /* 0x000fe20003f44070 */
[----:B------:R-:W-:Y:S01]  /*0bc0*/  IMAD R13, R2, R4, R17 ;  /* 0x00000004020d7224 */ /* 0x000fe200078e0211 */
[----:B------:R-:W-:Y:S01]  /*0bd0*/  IABS R12, R22 ;  /* 0x00000016000c7213 */ /* 0x000fe20000000000 */
[----:B------:R-:W-:Y:S01]  /*0be0*/  IMAD.HI.U32 R4, R6, R15, RZ ;  /* 0x0000000f06047227 */ /* 0x000fe200078e00ff */
[----:B------:R-:W-:Y:S09]  /*0bf0*/  BRA.U UP0, `(.L_x_5) ;  /* 0x0000000100187547 */ /* 0x000ff2000b800000 */
[----:B------:R-:W-:Y:S01]  /*0c00*/  ELECT P0, URZ, PT ;  /* 0x0000000000ff782f */ /* 0x000fe20003800000 */
[----:B------:R-:W-:Y:S01]  /*0c10*/  IMAD.MOV.U32 R8, RZ, RZ, 0x1 ;  /* 0x00000001ff087424 */ /* 0x000fe200078e00ff */
[----:B------:R-:W-:Y:S11]  /*0c20*/  UVIRTCOUNT.DEALLOC.SMPOOL 0x80 ;  /* 0x000000800000784c */ /* 0x000ff60000000000 */
[----:B------:R-:W-:-:S04]  /*0c30*/  @P0 MOV R17, 0x40 ;  /* 0x0000004000110802 */ /* 0x000fc80000000f00 */
[----:B------:R-:W-:-:S05]  /*0c40*/  @P0 LEA R17, R16, R17, 0x18 ;  /* 0x0000001110110211 */ /* 0x000fca00078ec0ff */
[----:B------:R1:W-:Y:S02]  /*0c50*/  @P0 STS.U8 [R17], R8 ;  /* 0x0000000811000388 */ /* 0x0003e40000000000 */
.L_x_5:
[----:B------:R-:W-:Y:S01]  /*0c60*/  ISETP.GT.U32.AND P3, PT, R2, R13, PT ;  /* 0x0000000d0200720c */ /* 0x000fe20003f64070 */
[----:B------:R-:W-:Y:S01]  /*0c70*/  @!P2 IMAD.IADD R3, R3, 0x1, -R10 ;  /* 0x000000010303a824 */ /* 0x000fe200078e0a0a */
[----:B------:R-:W-:Y:S01]  /*0c80*/  ISETP.GE.AND P5, PT, R18, RZ, PT ;  /* 0x000000ff1200720c */ /* 0x000fe20003fa6270 */
[----:B------:R-:W-:Y:S01]  /*0c90*/  @!P4 IMAD.IADD R7, R7, 0x1, -R2 ;  /* 0x000000010707c824 */ /* 0x000fe200078e0a02 */
[----:B------:R-:W-:Y:S01]  /*0ca0*/  ISETP.GE.AND P0, PT, R14, RZ, PT ;  /* 0x000000ff0e00720c */ /* 0x000fe20003f06270 */
[----:B------:R-:W-:Y:S01]  /*0cb0*/  IMAD.MOV R4, RZ, RZ, -R4 ;  /* 0x000000ffff047224 */ /* 0x000fe200078e0a04 */
[----:B------:R-:W-:Y:S01]  /*0cc0*/  ISETP.GT.U32.AND P2, PT, R10, R3, PT ;  /* 0x000000030a00720c */ /* 0x000fe20003f44070 */
[----:B-1----:R-:W-:Y:S01]  /*0cd0*/  IMAD.MOV.U32 R17, RZ, RZ, R12 ;  /* 0x000000ffff117224 */ /* 0x002fe200078e000c */
[C---:B------:R-:W-:Y:S01]  /*0ce0*/  ISETP.GT.U32.AND P6, PT, R2.reuse, R7, PT ;  /* 0x000000070200720c */ /* 0x040fe20003fc4070 */
[----:B------:R-:W-:Y:S01]  /*0cf0*/  IMAD R15, R2, R4, R15 ;  /* 0x00000004020f7224 */ /* 0x000fe200078e020f */
[C---:B------:R-:W-:Y:S01]  /*0d00*/  LOP3.LUT R12, R5.reuse, 0x14, RZ, 0xfc, !PT ;  /* 0x00000014050c7812 */ /* 0x040fe200078efcff */
[----:B------:R-:W-:Y:S01]  /*0d10*/  IMAD.HI.U32 R4, R6, R17, RZ ;  /* 0x0000001106047227 */ /* 0x000fe200078e00ff */
[----:B------:R-:W-:Y:S01]  /*0d20*/  LOP3.LUT R14, R5, 0x18, RZ, 0xfc, !PT ;  /* 0x00000018050e7812 */ /* 0x000fe200078efcff */
[----:B------:R-:W1:Y:S01]  /*0d30*/  LDC R172, c[0x0][0x3a0] ;  /* 0x0000e800ffac7b82 */ /* 0x000e620000000800 */
[----:B------:R-:W-:Y:S01]  /*0d40*/  IABS R19, R12 ;  /* 0x0000000c00137213 */ /* 0x000fe20000000000 */
[--C-:B------:R-:W-:Y:S01]  /*0d50*/  @!P3 IMAD.IADD R13, R13, 0x1, -R2.reuse ;  /* 0x000000010d0db824 */ /* 0x100fe200078e0a02 */
[C---:B------:R-:W-:Y:S01]  /*0d60*/  ISETP.GT.U32.AND P4, PT, R2.reuse, R15, PT ;  /* 0x0000000f0200720c */ /* 0x040fe20003f84070 */
[----:B------:R-:W-:Y:S01]  /*0d70*/  @!P1 IMAD.IADD R9, R9, 0x1, -R2 ;  /* 0x0000000109099824 */ /* 0x000fe200078e0a02 */
[----:B------:R-:W-:Y:S01]  /*0d80*/  IABS R21, R14 ;  /* 0x0000000e00157213 */ /* 0x000fe20000000000 */
[----:B------:R-:W-:Y:S01]  /*0d90*/  IMAD.MOV R4, RZ, RZ, -R4 ;  /* 0x000000ffff047224 */ /* 0x000fe200078e0a04 */
[C---:B------:R-:W-:Y:S01]  /*0da0*/  ISETP.GT.U32.AND P1, PT, R2.reuse, R13, PT ;  /* 0x0000000d0200720c */ /* 0x040fe20003f24070 */
[----:B------:R-:W-:Y:S01]  /*0db0*/  @!P2 IMAD.IADD R3, R3, 0x1, -R10 ;  /* 0x000000010303a824 */ /* 0x000fe200078e0a0a */
[C---:B------:R-:W-:Y:S01]  /*0dc0*/  ISETP.GE.AND P2, PT, R5.reuse, RZ, PT ;  /* 0x000000ff0500720c */ /* 0x040fe20003f46270 */
[C---:B------:R-:W-:Y:S01]  /*0dd0*/  IMAD R17, R2.reuse, R4, R17 ;  /* 0x0000000402117224 */ /* 0x040fe200078e0211 */
[----:B------:R-:W-:Y:S01]  /*0de0*/  ISETP.GT.U32.AND P3, PT, R2, R9, PT ;  /* 0x000000090200720c */ /* 0x000fe20003f64070 */
[----:B------:R-:W-:Y:S01]  /*0df0*/  IMAD.HI.U32 R4, R6, R19, RZ ;  /* 0x0000001306047227 */ /* 0x000fe200078e00ff */
[C---:B------:R-:W-:Y:S01]  /*0e00*/  LOP3.LUT R10, R5.reuse, 0x24, RZ, 0xfc, !PT ;  /* 0x00000024050a7812 */ /* 0x040fe200078efcff */
[----:B------:R-:W2:Y:S01]  /*0e10*/  LDCU UR8, c[0x0][0x3a4] ;  /* 0x00007480ff0877ac */ /* 0x000ea20008000800 */
[----:B------:R-:W-:Y:S01]  /*0e20*/  LOP3.LUT R16, R5, 0x34, RZ, 0xfc, !PT ;  /* 0x0000003405107812 */ /* 0x000fe200078efcff */
[----:B------:R-:W-:Y:S01]  /*0e30*/  @!P6 IMAD.IADD R7, R7, 0x1, -R2 ;  /* 0x000000010707e824 */ /* 0x000fe200078e0a02 */
[----:B------:R-:W-:Y:S01]  /*0e40*/  ISETP.GT.U32.AND P6, PT, R2, R17, PT ;  /* 0x000000110200720c */ /* 0x000fe20003fc4070 */
[----:B------:R-:W-:Y:S01]  /*0e50*/  IMAD.MOV R4, RZ, RZ, -R4 ;  /* 0x000000ffff047224 */ /* 0x000fe200078e0a04 */
[----:B------:R-:W-:Y:S01]  /*0e60*/  IABS R27, R10 ;  /* 0x0000000a001b7213 */ /* 0x000fe20000000000 */
[--C-:B------:R-:W-:Y:S01]  /*0e70*/  @!P1 IMAD.IADD R13, R13, 0x1, -R2.reuse ;  /* 0x000000010d0d9824 */ /* 0x100fe200078e0a02 */
[----:B------:R-:W-:Y:S01]  /*0e80*/  ISETP.GE.AND P1, PT, R22, RZ, PT ;  /* 0x000000ff1600720c */ /* 0x000fe20003f26270 */
[----:B------:R-:W-:Y:S01]  /*0e90*/  IMAD R19, R2, R4, R19 ;  /* 0x0000000402137224 */ /* 0x000fe200078e0213 */
[----:B------:R-:W-:Y:S01]  /*0ea0*/  LOP3.LUT R4, R5, 0x1c, RZ, 0xfc, !PT ;  /* 0x0000001c05047812 */ /* 0x000fe200078efcff */
[--C-:B------:R-:W-:Y:S01]  /*0eb0*/  @!P4 IMAD.IADD R15, R15, 0x1, -R2.reuse ;  /* 0x000000010f0fc824 */ /* 0x100fe200078e0a02 */
[----:B------:R-:W-:Y:S01]  /*0ec0*/  ISETP.GE.AND P4, PT, R12, RZ, PT ;  /* 0x000000ff0c00720c */ /* 0x000fe20003f86270 */
[----:B------:R-:W-:Y:S01]  /*0ed0*/  @!P5 IMAD.MOV R13, RZ, RZ, -R13 ;  /* 0x000000ffff0dd224 */ /* 0x000fe200078e0a0d */
[C---:B------:R-:W-:Y:S01]  /*0ee0*/  ISETP.GT.U32.AND P5, PT, R2.reuse, R19, PT ;  /* 0x000000130200720c */ /* 0x040fe20003fa4070 */
[----:B------:R-:W-:Y:S01]  /*0ef0*/  @!P2 IMAD.MOV R7, RZ, RZ, -R7 ;  /* 0x000000ffff07a224 */ /* 0x000fe200078e0a07 */
[----:B------:R-:W-:Y:S01]  /*0f00*/  ISETP.GT.U32.AND P2, PT, R2, R15, PT ;  /* 0x0000000f0200720c */ /* 0x000fe20003f44070 */
[--C-:B------:R-:W-:Y:S01]  /*0f10*/  @!P6 IMAD.IADD R17, R17, 0x1, -R2.reuse ;  /* 0x000000011111e824 */ /* 0x100fe200078e0a02 */
[----:B------:R-:W-:Y:S01]  /*0f20*/  IABS R23, R4 ;  /* 0x0000000400177213 */ /* 0x000fe20000000000 */
[----:B------:R-:W-:Y:S01]  /*0f30*/  IMAD.HI.U32 R8, R6, R21, RZ ;  /* 0x0000001506087227 */ /* 0x000fe200078e00ff */
[----:B------:R-:W-:Y:S01]  /*0f40*/  LOP3.LUT R12, R5, 0x28, RZ, 0xfc, !PT ;  /* 0x00000028050c7812 */ /* 0x000fe200078efcff */
[----:B------:R-:W3:Y:S01]  /*0f50*/  LDCU.64 UR12, c[0x0][0x3a8] ;  /* 0x00007500ff0c77ac */ /* 0x000ee20008000a00 */
[----:B------:R-:W-:Y:S01]  /*0f60*/  ISETP.GT.U32.AND P6, PT, R2, R17, PT ;  /* 0x000000110200720c */ /* 0x000fe20003fc4070 */
[----:B------:R-:W-:Y:S01]  /*0f70*/  @!P3 IMAD.IADD R9, R9, 0x1, -R2 ;  /* 0x000000010909b824 */ /* 0x000fe200078e0a02 */
[----:B------:R-:W-:Y:S01]  /*0f80*/  ISETP.GE.AND P3, PT, R20, RZ, PT ;  /* 0x000000ff1400720c */ /* 0x000fe20003f66270 */
[----:B------:R-:W-:Y:S01]  /*0f90*/  IMAD.MOV R8, RZ, RZ, -R8 ;  /* 0x000000ffff087224 */ /* 0x000fe200078e0a08 */
[----:B------:R-:W-:Y:S01]  /*0fa0*/  IABS R29, R12 ;  /* 0x0000000c001d7213 */ /* 0x000fe20000000000 */
[--C-:B------:R-:W-:Y:S01]  /*0fb0*/  @!P5 IMAD.IADD R19, R19, 0x1, -R2.reuse ;  /* 0x000000011313d824 */ /* 0x100fe200078e0a02 */
[----:B------:R-:W-:Y:S01]  /*0fc0*/  IABS R35, R16 ;  /* 0x0000001000237213 */ /* 0x000fe20000000000 */
[----:B------:R-:W-:Y:S01]  /*0fd0*/  IMAD R21, R2, R8, R21 ;  /* 0x0000000802157224 */ /* 0x000fe200078e0215 */
[----:B------:R-:W-:Y:S01]  /*0fe0*/  LOP3.LUT R8, R5, 0x20, RZ, 0xfc, !PT ;  /* 0x0000002005087812 */ /* 0x000fe200078efcff */
[--C-:B------:R-:W-:Y:S01]  /*0ff0*/  @!P2 IMAD.IADD R15, R15, 0x1, -R2.reuse ;  /* 0x000000010f0fa824 */ /* 0x100fe200078e0a02 */
[----:B------:R-:W-:Y:S01]  /*1000*/  ISETP.GE.AND P2, PT, R4, RZ, PT ;  /* 0x000000ff0400720c */ /* 0x000fe20003f46270 */
[----:B------:R-:W-:Y:S01]  /*1010*/  IMAD.HI.U32 R4, R6, R23, RZ ;  /* 0x0000001706047227 */ /* 0x000fe200078e00ff */
[----:B------:R-:W-:Y:S01]  /*1020*/  ISETP.GT.U32.AND P5, PT, R2, R19, PT ;  /* 0x000000130200720c */ /* 0x000fe20003fa4070 */
[----:B------:R-:W4:Y:S01]  /*1030*/  LDCU.128 UR4, c[0x0][0x380] ;  /* 0x00007000ff0477ac */ /* 0x000f220008000c00 */
[----:B------:R-:W-:Y:S01]  /*1040*/  IABS R25, R8 ;  /* 0x0000000800197213 */ /* 0x000fe20000000000 */
[----:B------:R-:W-:Y:S01]  /*1050*/  @!P6 IMAD.IADD R17, R17, 0x1, -R2 ;  /* 0x000000011111e824 */ /* 0x000fe200078e0a02 */
[----:B------:R-:W-:Y:S01]  /*1060*/  ISETP.GE.AND P6, PT, R8, RZ, PT ;  /* 0x000000ff0800720c */ /* 0x000fe20003fc6270 */
[----:B------:R-:W-:Y:S01]  /*1070*/  IMAD.MOV R8, RZ, RZ, -R4 ;  /* 0x000000ffff087224 */ /* 0x000fe200078e0a04 */
[C---:B------:R-:W-:Y:S01]  /*1080*/  LOP3.LUT R18, R5.reuse, 0x4c, RZ, 0xfc, !PT ;  /* 0x0000004c05127812 */ /* 0x040fe200078efcff */
[----:B------:R-:W-:Y:S01]  /*1090*/  @!P3 IMAD.MOV R15, RZ, RZ, -R15 ;  /* 0x000000ffff0fb224 */ /* 0x000fe200078e0a0f */
[C---:B------:R-:W-:Y:S01]  /*10a0*/  ISETP.GT.U32.AND P3, PT, R2.reuse, R21, PT ;  /* 0x000000150200720c */ /* 0x040fe20003f64070 */
[----:B------:R-:W-:Y:S01]  /*10b0*/  IMAD R23, R2, R8, R23 ;  /* 0x0000000802177224 */ /* 0x000fe200078e0217 */
[----:B------:R-:W-:Y:S01]  /*10c0*/  IABS R53, R18 ;  /* 0x0000001200357213 */ /* 0x000fe20000000000 */
[----:B------:R-:W-:Y:S01]  /*10d0*/  IMAD.HI.U32 R4, R6, R25, RZ ;  /* 0x0000001906047227 */ /* 0x000fe200078e00ff */
[C---:B------:R-:W-:Y:S01]  /*10e0*/  LOP3.LUT R22, R5.reuse, 0x54, RZ, 0xfc, !PT ;  /* 0x0000005405167812 */ /* 0x040fe200078efcff */
[----:B---3--:R-:W-:Y:S01]  /*10f0*/  USHF.L.U32 UR57, UR12, 0x2, URZ ;  /* 0x000000020c397899 */ /* 0x008fe200080006ff */
[----:B------:R-:W-:Y:S01]  /*1100*/  LOP3.LUT R20, R5, 0x50, RZ, 0xfc, !PT ;  /* 0x0000005005147812 */ /* 0x000fe200078efcff */
[----:B------:R-:W-:Y:S01]  /*1110*/  @!P5 IMAD.IADD R19, R19, 0x1, -R2 ;  /* 0x000000011313d824 */ /* 0x000fe200078e0a02 */
[----:B------:R-:W-:Y:S01]  /*1120*/  ISETP.GT.U32.AND P5, PT, R2, R23, PT ;  /* 0x000000170200720c */ /* 0x000fe20003fa4070 */
[----:B------:R-:W-:Y:S01]  /*1130*/  @!P1 IMAD.MOV R17, RZ, RZ, -R17 ;  /* 0x000000ffff119224 */ /* 0x000fe200078e0a11 */
[----:B------:R-:W-:Y:S01]  /*1140*/  ISETP.GE.AND P1, PT, R10, RZ, PT ;  /* 0x000000ff0a00720c */ /* 0x000fe20003f26270 */
[----:B------:R-:W-:Y:S01]  /*1150*/  IMAD.MOV R10, RZ, RZ, -R4 ;  /* 0x000000ffff0a7224 */ /* 0x000fe200078e0a04 */
[----:B------:R-:W-:Y:S01]  /*1160*/  IABS R57, R22 ;  /* 0x0000001600397213 */ /* 0x000fe20000000000 */
[--C-:B------:R-:W-:Y:S01]  /*1170*/  @!P3 IMAD.IADD R21, R21, 0x1, -R2.reuse ;  /* 0x000000011515b824 */ /* 0x100fe200078e0a02 */
[C---:B------:R-:W-:Y:S01]  /*1180*/  LOP3.LUT R24, R5.reuse, 0x58, RZ, 0xfc, !PT ;  /* 0x0000005805187812 */ /* 0x040fe200078efcff */
[----:B------:R-:W-:Y:S01]  /*1190*/  IMAD R25, R2, R10, R25 ;  /* 0x0000000a02197224 */ /* 0x000fe200078e0219 */
[----:B------:R-:W-:Y:S01]  /*11a0*/  LOP3.LUT R10, R5, 0x2c, RZ, 0xfc, !PT ;  /* 0x0000002c050a7812 */ /* 0x000fe200078efcff */
[----:B------:R-:W-:Y:S01]  /*11b0*/  IMAD.HI.U32 R4, R6, R27, RZ ;  /* 0x0000001b06047227 */ /* 0x000fe200078e00ff */
[----:B------:R-:W-:Y:S01]  /*11c0*/  ISETP.GT.U32.AND P3, PT, R2, R21, PT ;  /* 0x000000150200720c */ /* 0x000fe20003f64070 */
[----:B------:R-:W-:Y:S01]  /*11d0*/  UIMAD UR58, UR12, 0x3, URZ ;  /* 0x000000030c3a78a4 */ /* 0x000fe2000f8e02ff */
[----:B------:R-:W-:Y:S01]  /*11e0*/  IABS R31, R10 ;  /* 0x0000000a001f7213 */ /* 0x000fe20000000000 */
[----:B------:R-:W-:Y:S01]  /*11f0*/  @!P5 IMAD.IADD R23, R23, 0x1, -R2 ;  /* 0x000000011717d824 */ /* 0x000fe200078e0a02 */
[----:B------:R-:W-:Y:S01]  /*1200*/  IABS R55, R20 ;  /* 0x0000001400377213 */ /* 0x000fe20000000000 */
[----:B------:R-:W-:Y:S01]  /*1210*/  @!P0 IMAD.MOV R9, RZ, RZ, -R9 ;  /* 0x000000ffff098224 */ /* 0x000fe200078e0a09 */
[----:B------:R-:W-:Y:S01]  /*1220*/  ISETP.GE.AND P0, PT, R14, RZ, PT ;  /* 0x000000ff0e00720c */ /* 0x000fe20003f06270 */
[----:B------:R-:W-:Y:S01]  /*1230*/  IMAD.MOV R4, RZ, RZ, -R4 ;  /* 0x000000ffff047224 */ /* 0x000fe200078e0a04 */
[----:B------:R-:W-:Y:S01]  /*1240*/  ISETP.GT.U32.AND P5, PT, R2, R23, PT ;  /* 0x000000170200720c */ /* 0x000fe20003fa4070 */
[----:B------:R-:W-:Y:S01]  /*1250*/  IMAD.HI.U32 R8, R6, R29, RZ ;  /* 0x0000001d06087227 */ /* 0x000fe200078e00ff */
[C---:B------:R-:W-:Y:S01]  /*1260*/  LOP3.LUT R14, R5.reuse, 0x30, RZ, 0xfc, !PT ;  /* 0x00000030050e7812 */ /* 0x040fe200078efcff */
[----:B------:R-:W-:Y:S01]  /*1270*/  UIMAD UR49, UR12, 0xc, URZ ;  /* 0x0000000c0c3178a4 */ /* 0x000fe2000f8e02ff */
[----:B------:R-:W-:Y:S01]  /*1280*/  IABS R59, R24 ;  /* 0x00000018003b7213 */ /* 0x000fe20000000000 */
[----:B------:R-:W-:Y:S01]  /*1290*/  IMAD R27, R2, R4, R27 ;  /* 0x00000004021b7224 */ /* 0x000fe200078e021b */
[----:B------:R-:W-:Y:S01]  /*12a0*/  IABS R33, R14 ;  /* 0x0000000e00217213 */ /* 0x000fe20000000000 */
[----:B------:R-:W-:Y:S01]  /*12b0*/  IMAD.MOV R8, RZ, RZ, -R8 ;  /* 0x000000ffff087224 */ /* 0x000fe200078e0a08 */
[C---:B------:R-:W-:Y:S01]  /*12c0*/  LOP3.LUT R26, R5.reuse, 0x60, RZ, 0xfc, !PT ;  /* 0x00000060051a7812 */ /* 0x040fe200078efcff */
[----:B------:R-:W-:Y:S01]  /*12d0*/  IMAD.HI.U32 R4, R6, R31, RZ ;  /* 0x0000001f06047227 */ /* 0x000fe200078e00ff */
[----:B------:R-:W-:Y:S01]  /*12e0*/  LOP3.LUT R28, R5, 0x64, RZ, 0xfc, !PT ;  /* 0x00000064051c7812 */ /* 0x000fe200078efcff */
[----:B------:R-:W-:Y:S01]  /*12f0*/  USHF.L.U32 UR59, UR12, 0x1, URZ ;  /* 0x000000010c3b7899 */ /* 0x000fe200080006ff */
[----:B------:R-:W-:Y:S01]  /*1300*/  IABS R63, R26 ;  /* 0x0000001a003f7213 */ /* 0x000fe20000000000 */
[----:B------:R-:W-:Y:S01]  /*1310*/  @!P4 IMAD.MOV R19, RZ, RZ, -R19 ;  /* 0x000000ffff13c224 */ /* 0x000fe200078e0a13 */
[C---:B------:R-:W-:Y:S01]  /*1320*/  ISETP.GT.U32.AND P4, PT, R2.reuse, R25, PT ;  /* 0x000000190200720c */ /* 0x040fe20003f84070 */
[C---:B------:R-:W-:Y:S01]  /*1330*/  IMAD R29, R2.reuse, R8, R29 ;  /* 0x00000008021d7224 */ /* 0x040fe200078e021d */
[----:B------:R-:W-:Y:S01]  /*1340*/  IABS R65, R28 ;  /* 0x0000001c00417213 */ /* 0x000fe20000000000 */
[----:B------:R-:W-:Y:S01]  /*1350*/  @!P3 IMAD.IADD R21, R21, 0x1, -R2 ;  /* 0x000000011515b824 */ /* 0x000fe200078e0a02 */
[C---:B------:R-:W-:Y:S01]  /*1360*/  ISETP.GT.U32.AND P3, PT, R2.reuse, R27, PT ;  /* 0x0000001b0200720c */ /* 0x040fe20003f64070 */
[----:B------:R-:W-:Y:S01]  /*1370*/  IMAD.MOV R4, RZ, RZ, -R4 ;  /* 0x000000ffff047224 */ /* 0x000fe200078e0a04 */
[----:B------:R-:W-:Y:S01]  /*1380*/  LOP3.LUT R30, R5, 0x68, RZ, 0xfc, !PT ;  /* 0x00000068051e7812 */ /* 0x000fe200078efcff */
[----:B------:R-:W-:Y:S01]  /*1390*/  @!P0 IMAD.MOV R21, RZ, RZ, -R21 ;  /* 0x000000ffff158224 */ /* 0x000fe200078e0a15 */
[----:B------:R-:W-:Y:S01]  /*13a0*/  ISETP.GT.U32.AND P0, PT, R2, R29, PT ;  /* 0x0000001d0200720c */ /* 0x000fe20003f04070 */
[--C-:B------:R-:W-:Y:S01]  /*13b0*/  @!P5 IMAD.IADD R23, R23, 0x1, -R2.reuse ;  /* 0x000000011717d824 */ /* 0x100fe200078e0a02 */
[----:B------:R-:W-:Y:S01]  /*13c0*/  ISETP.GE.AND P5, PT, R12, RZ, PT ;  /* 0x000000ff0c00720c */ /* 0x000fe20003fa6270 */
[C---:B------:R-:W-:Y:S01]  /*13d0*/  IMAD R31, R2.reuse, R4, R31 ;  /* 0x00000004021f7224 */ /* 0x040fe200078e021f */
[----:B------:R-:W-:Y:S01]  /*13e0*/  IABS R67, R30 ;  /* 0x0000001e00437213 */ /* 0x000fe20000000000 */
[----:B------:R-:W-:Y:S01]  /*13f0*/  @!P2 IMAD.MOV R23, RZ, RZ, -R23 ;  /* 0x000000ffff17a224 */ /* 0x000fe200078e0a17 */
[----:B------:R-:W-:Y:S01]  /*1400*/  LOP3.LUT R32, R5, 0x74, RZ, 0xfc, !PT ;  /* 0x0000007405207812 */ /* 0x000fe200078efcff */
[--C-:B------:R-:W-:Y:S01]  /*1410*/  @!P4 IMAD.IADD R25, R25, 0x1, -R2.reuse ;  /* 0x000000011919c824 */ /* 0x100fe200078e0a02 */
[----:B------:R-:W-:Y:S01]  /*1420*/  ISETP.GT.U32.AND P2, PT, R2, R31, PT ;  /* 0x0000001f0200720c */ /* 0x000fe20003f44070 */
[----:B------:R-:W-:Y:S01]  /*1430*/  IMAD.HI.U32 R4, R6, R33, RZ ;  /* 0x0000002106047227 */ /* 0x000fe200078e00ff */
[----:B------:R-:W-:Y:S01]  /*1440*/  LOP3.LUT R34, R5, 0x78, RZ, 0xfc, !PT ;  /* 0x0000007805227812 */ /* 0x000fe200078efcff */
[----:B------:R-:W-:Y:S01]  /*1450*/  UIMAD UR56, UR12, 0x5, URZ ;  /* 0x000000050c3878a4 */ /* 0x000fe2000f8e02ff */
[----:B------:R-:W-:Y:S01]  /*1460*/  ISETP.GT.U32.AND P4, PT, R2, R25, PT ;  /* 0x000000190200720c */ /* 0x000fe20003f84070 */
[----:B------:R-:W-:Y:S01]  /*1470*/  @!P0 IMAD.IADD R29, R29, 0x1, -R2 ;  /* 0x000000011d1d8824 */ /* 0x000fe200078e0a02 */
[----:B------:R-:W-:Y:S01]  /*1480*/  IABS R73, R32 ;  /* 0x0000002000497213 */ /* 0x000fe20000000000 */
[----:B------:R-:W-:Y:S01]  /*1490*/  IMAD.HI.U32 R8, R6, R35, RZ ;  /* 0x0000002306087227 */ /* 0x000fe200078e00ff */
[----:B------:R-:W-:Y:S01]  /*14a0*/  IABS R75, R34 ;  /* 0x00000022004b7213 */ /* 0x000fe20000000000 */
[----:B------:R-:W-:Y:S01]  /*14b0*/  UIMAD UR41, UR12, 0x14, URZ ;  /* 0x000000140c2978a4 */ /* 0x000fe2000f8e02ff */
[C---:B------:R-:W-:Y:S01]  /*14c0*/  ISETP.GT.U32.AND P0, PT, R2.reuse, R29, PT ;  /* 0x0000001d0200720c */ /* 0x040fe20003f04070 */
[----:B------:R-:W-:Y:S01]  /*14d0*/  IMAD.MOV R4, RZ, RZ, -R4 ;  /* 0x000000ffff047224 */ /* 0x000fe200078e0a04 */
[----:B------:R-:W-:Y:S01]  /*14e0*/  UIMAD UR54, UR12, 0x7, URZ ;  /* 0x000000070c3678a4 */ /* 0x000fe2000f8e02ff */
[----:B------:R-:W-:Y:S01]  /*14f0*/  @!P2 IMAD.IADD R31, R31, 0x1, -R2 ;  /* 0x000000011f1fa824 */ /* 0x000fe200078e0a02 */
[----:B------:R-:W-:Y:S01]  /*1500*/  UIMAD UR33, UR12, 0x1c, URZ ;  /* 0x0000001c0c2178a4 */ /* 0x000fe2000f8e02ff */
[----:B------:R-:W-:Y:S01]  /*1510*/  IMAD.MOV R8, RZ, RZ, -R8 ;  /* 0x000000ffff087224 */ /* 0x000fe200078e0a08 */
[----:B------:R-:W-:Y:S01]  /*1520*/  UIMAD UR55, UR12, 0x6, URZ ;  /* 0x000000060c3778a4 */ /* 0x000fe2000f8e02ff */
[--C-:B------:R-:W-:Y:S01]  /*1530*/  @!P4 IMAD.IADD R25, R25, 0x1, -R2.reuse ;  /* 0x000000011919c824 */ /* 0x100fe200078e0a02 */
[C---:B------:R-:W-:Y:S01]  /*1540*/  ISETP.GT.U32.AND P2, PT, R2.reuse, R31, PT ;  /* 0x0000001f0200720c */ /* 0x040fe20003f44070 */
[----:B------:R-:W-:Y:S01]  /*1550*/  IMAD R33, R2, R4, R33 ;  /* 0x0000000402217224 */ /* 0x000fe200078e0221 */
[----:B------:R-:W-:Y:S01]  /*1560*/  ISETP.GE.AND P4, PT, R10, RZ, PT ;  /* 0x000000ff0a00720c */ /* 0x000fe20003f86270 */
[--C-:B------:R-:W-:Y:S01]  /*1570*/  @!P3 IMAD.IADD R27, R27, 0x1, -R2.reuse ;  /* 0x000000011b1bb824 */ /* 0x100fe200078e0a02 */
[----:B------:R-:W-:Y:S01]  /*1580*/  LOP3.LUT R4, R5, 0x38, RZ, 0xfc, !PT ;  /* 0x0000003805047812 */ /* 0x000fe200078efcff */
[--C-:B------:R-:W-:Y:S01]  /*1590*/  @!P0 IMAD.IADD R29, R29, 0x1, -R2.reuse ;  /* 0x000000011d1d8824 */ /* 0x100fe200078e0a02 */
[----:B------:R-:W-:Y:S01]  /*15a0*/  LOP3.LUT R10, R5, 0x40, RZ, 0xfc, !PT ;  /* 0x00000040050a7812 */ /* 0x000fe200078efcff */
[C---:B------:R-:W-:Y:S01]  /*15b0*/  IMAD R35, R2.reuse, R8, R35 ;  /* 0x0000000802237224 */ /* 0x040fe200078e0223 */
[C---:B------:R-:W-:Y:S01]  /*15c0*/  ISETP.GT.U32.AND P3, PT, R2.reuse, R27, PT ;  /* 0x0000001b0200720c */ /* 0x040fe20003f64070 */
[----:B------:R-:W-:Y:S01]  /*15d0*/  @!P5 IMAD.MOV R29, RZ, RZ, -R29 ;  /* 0x000000ffff1dd224 */ /* 0x000fe200078e0a1d */
[----:B------:R-:W-:Y:S01]  /*15e0*/  ISETP.GT.U32.AND P5, PT, R2, R33, PT ;  /* 0x000000210200720c */ /* 0x000fe20003fa4070 */
[----:B------:R-:W-:Y:S01]  /*15f0*/  @!P6 IMAD.MOV R25, RZ, RZ, -R25 ;  /* 0x000000ffff19e224 */ /* 0x000fe200078e0a19 */
[----:B------:R-:W-:Y:S01]  /*1600*/  IABS R41, R4 ;  /* 0x0000000400297213 */ /* 0x000fe20000000000 */
[--C-:B------:R-:W-:Y:S01]  /*1610*/  @!P2 IMAD.IADD R31, R31, 0x1, -R2.reuse ;  /* 0x000000011f1fa824 */ /* 0x100fe200078e0a02 */
[----:B------:R-:W-:Y:S01]  /*1620*/  LOP3.LUT R8, R5, 0x3c, RZ, 0xfc, !PT ;  /* 0x0000003c05087812 */ /* 0x000fe200078efcff */
[----:B------:R-:W-:Y:S01]  /*1630*/  UIMAD UR52, UR12, 0x9, URZ ;  /* 0x000000090c3478a4 */ /* 0x000fe2000f8e02ff */
[----:B------:R-:W-:Y:S01]  /*1640*/  ISETP.GE.AND P0, PT, R4, RZ, PT ;  /* 0x000000ff0400720c */ /* 0x000fe20003f06270 */
[----:B------:R-:W-:Y:S01]  /*1650*/  @!P4 IMAD.MOV R31, RZ, RZ, -R31 ;  /* 0x000000ffff1fc224 */ /* 0x000fe200078e0a1f */
[----:B------:R-:W-:Y:S01]  /*1660*/  ISETP.GT.U32.AND P4, PT, R2, R35, PT ;  /* 0x000000230200720c */ /* 0x000fe20003f84070 */
[----:B------:R-:W-:Y:S01]  /*1670*/  IMAD.HI.U32 R4, R6, R41, RZ ;  /* 0x0000002906047227 */ /* 0x000fe200078e00ff */
[----:B------:R-:W-:Y:S01]  /*1680*/  IABS R45, R8 ;  /* 0x00000008002d7213 */ /* 0x000fe20000000000 */
[----:B------:R-:W-:Y:S01]  /*1690*/  UIMAD UR37, UR12, 0x18, URZ ;  /* 0x000000180c2578a4 */ /* 0x000fe2000f8e02ff */
[----:B------:R-:W-:Y:S01]  /*16a0*/  IABS R47, R10 ;  /* 0x0000000a002f7213 */ /* 0x000fe20000000000 */
[--C-:B------:R-:W-:Y:S01]  /*16b0*/  @!P5 IMAD.IADD R33, R33, 0x1, -R2.reuse ;  /* 0x000000012121d824 */ /* 0x100fe200078e0a02 */
[----:B------:R-:W-:Y:S01]  /*16c0*/  ISETP.GE.AND P2, PT, R10, RZ, PT ;  /* 0x000000ff0a00720c */ /* 0x000fe20003f46270 */
[----:B------:R-:W-:Y:S01]  /*16d0*/  @!P3 IMAD.IADD R27, R27, 0x1, -R2 ;  /* 0x000000011b1bb824 */ /* 0x000fe200078e0a02 */
[----:B------:R-:W-:Y:S01]  /*16e0*/  ISETP.GE.AND P6, PT, R14, RZ, PT ;  /* 0x000000ff0e00720c */ /* 0x000fe20003fc6270 */
[----:B------:R-:W-:Y:S01]  /*16f0*/  IMAD.MOV R10, RZ, RZ, -R4 ;  /* 0x000000ffff0a7224 */ /* 0x000fe200078e0a04 */
[----:B------:R-:W-:Y:S01]  /*1700*/  ISETP.GT.U32.AND P5, PT, R2, R33, PT ;  /* 0x000000210200720c */ /* 0x000fe20003fa4070 */
[----:B------:R-:W-:Y:S01]  /*1710*/  @!P1 IMAD.MOV R27, RZ, RZ, -R27 ;  /* 0x000000ffff1b9224 */ /* 0x000fe200078e0a1b */
[----:B------:R-:W-:Y:S01]  /*1720*/  ISETP.GE.AND P1, PT, R8, RZ, PT ;  /* 0x000000ff0800720c */ /* 0x000fe20003f26270 */
[----:B------:R-:W-:Y:S01]  /*1730*/  @!P4 IMAD.IADD R35, R35, 0x1, -R2 ;  /* 0x000000012323c824 */ /* 0x000fe200078e0a02 */
[C---:B------:R-:W-:Y:S01]  /*1740*/  LOP3.LUT R14, R5.reuse, 0x44, RZ, 0xfc, !PT ;  /* 0x00000044050e7812 */ /* 0x040fe200078efcff */
[----:B------:R-:W-:Y:S01]  /*1750*/  IMAD.HI.U32 R4, R6, R45, RZ ;  /* 0x0000002d06047227 */ /* 0x000fe200078e00ff */
[----:B------:R-:W-:Y:S01]  /*1760*/  ISETP.GE.AND P3, PT, R16, RZ, PT ;  /* 0x000000ff1000720c */ /* 0x000fe20003f66270 */
[----:B------:R-:W-:Y:S01]  /*1770*/  USHF.L.U32 UR53, UR12, 0x3, URZ ;  /* 0x000000030c357899 */ /* 0x000fe200080006ff */
[----:B------:R-:W-:Y:S01]  /*1780*/  ISETP.GT.U32.AND P4, PT, R2, R35, PT ;  /* 0x000000230200720c */ /* 0x000fe20003f84070 */
[----:B------:R-:W-:Y:S01]  /*1790*/  IMAD.HI.U32 R8, R6, R47, RZ ;  /* 0x0000002f06087227 */ /* 0x000fe200078e00ff */
[----:B------:R-:W-:Y:S01]  /*17a0*/  IABS R49, R14 ;  /* 0x0000000e00317213 */ /* 0x000fe20000000000 */
[----:B------:R-:W-:Y:S01]  /*17b0*/  UIMAD UR50, UR12, 0xb, URZ ;  /* 0x0000000b0c3278a4 */ /* 0x000fe2000f8e02ff */
[----:B------:R-:W-:Y:S01]  /*17c0*/  LOP3.LUT R16, R5, 0x48, RZ, 0xfc, !PT ;  /* 0x0000004805107812 */ /* 0x000fe200078efcff */
[C---:B------:R-:W-:Y:S01]  /*17d0*/  IMAD R41, R2.reuse, R10, R41 ;  /* 0x0000000a02297224 */ /* 0x040fe200078e0229 */
[----:B------:R-:W-:Y:S01]  /*17e0*/  UIMAD UR51, UR12, 0xa, URZ ;  /* 0x0000000a0c3378a4 */ /* 0x000fe2000f8e02ff */
[----:B------:R-:W-:Y:S01]  /*17f0*/  IMAD.MOV R12, RZ, RZ, -R4 ;  /* 0x000000ffff0c7224 */ /* 0x000fe200078e0a04 */
[----:B------:R-:W-:Y:S01]  /*1800*/  IABS R51, R16 ;  /* 0x0000001000337213 */ /* 0x000fe20000000000 */
[----:B------:R-:W-:Y:S01]  /*1810*/  IMAD.MOV R8, RZ, RZ, -R8 ;  /* 0x000000ffff087224 */ /* 0x000fe200078e0a08 */
[----:B------:R-:W-:Y:S01]  /*1820*/  UIMAD UR48, UR12, 0xd, URZ ;  /* 0x0000000d0c3078a4 */ /* 0x000fe2000f8e02ff */
[C---:B------:R-:W-:Y:S01]  /*1830*/  IMAD R45, R2.reuse, R12, R45 ;  /* 0x0000000c022d7224 */ /* 0x040fe200078e022d */
[----:B------:R-:W-:Y:S01]  /*1840*/  UIMAD UR47, UR12, 0xe, URZ ;  /* 0x0000000e0c2f78a4 */ /* 0x000fe2000f8e02ff */
[C---:B------:R-:W-:Y:S01]  /*1850*/  IMAD R47, R2.reuse, R8, R47 ;  /* 0x00000008022f7224 */ /* 0x040fe200078e022f */
[----:B------:R-:W-:Y:S01]  /*1860*/  UIMAD UR46, UR12, 0xf, URZ ;  /* 0x0000000f0c2e78a4 */ /* 0x000fe2000f8e02ff */
[--C-:B------:R-:W-:Y:S01]  /*1870*/  @!P5 IMAD.IADD R33, R33, 0x1, -R2.reuse ;  /* 0x000000012121d824 */ /* 0x100fe200078e0a02 */
[C---:B------:R-:W-:Y:S01]  /*1880*/  ISETP.GT.U32.AND P5, PT, R2.reuse, R41, PT ;  /* 0x000000290200720c */ /* 0x040fe20003fa4070 */
[----:B------:R-:W-:Y:S01]  /*1890*/  @!P4 IMAD.IADD R35, R35, 0x1, -R2 ;  /* 0x000000012323c824 */ /* 0x000fe200078e0a02 */
[C---:B------:R-:W-:Y:S01]  /*18a0*/  ISETP.GT.U32.AND P4, PT, R2.reuse, R47, PT ;  /* 0x0000002f0200720c */ /* 0x040fe20003f84070 */
[----:B------:R-:W-:Y:S01]  /*18b0*/  @!P6 IMAD.MOV R33, RZ, RZ, -R33 ;  /* 0x000000ffff21e224 */ /* 0x000fe200078e0a21 */
[----:B------:R-:W-:Y:S01]  /*18c0*/  ISETP.GT.U32.AND P6, PT, R2, R45, PT ;  /* 0x0000002d0200720c */ /* 0x000fe20003fc4070 */
[----:B------:R-:W-:Y:S01]  /*18d0*/  IMAD.HI.U32 R4, R6, R49, RZ ;  /* 0x0000003106047227 */ /* 0x000fe200078e00ff */
[----:B------:R-:W-:Y:S01]  /*18e0*/  USHF.L.U32 UR45, UR12, 0x4, URZ ;  /* 0x000000040c2d7899 */ /* 0x000fe200080006ff */
[----:B------:R-:W-:Y:S01]  /*18f0*/  LEA R173, R38, UR10, 0x7 ;  /* 0x0000000a26ad7c11 */ /* 0x000fe2000f8e38ff */
[----:B------:R-:W-:Y:S01]  /*1900*/  UIMAD UR44, UR12, 0x11, URZ ;  /* 0x000000110c2c78a4 */ /* 0x000fe2000f8e02ff */
[----:B------:R-:W-:Y:S01]  /*1910*/  IMAD.MOV R4, RZ, RZ, -R4 ;  /* 0x000000ffff047224 */ /* 0x000fe200078e0a04 */
[----:B------:R-:W-:Y:S01]  /*1920*/  UIMAD UR43, UR12, 0x12, URZ ;  /* 0x000000120c2b78a4 */ /* 0x000fe2000f8e02ff */
[----:B------:R-:W-:Y:S01]  /*1930*/  IMAD.HI.U32 R10, R6, R51, RZ ;  /* 0x00000033060a7227 */ /* 0x000fe200078e00ff */
[----:B------:R-:W-:-:S02]  /*1940*/  UIMAD UR42, UR12, 0x13, URZ ;  /* 0x000000130c2a78a4 */ /* 0x000fc4000f8e02ff */
[----:B------:R-:W-:Y:S01]  /*1950*/  UIMAD UR40, UR12, 0x15, URZ ;  /* 0x000000150c2878a4 */ /* 0x000fe2000f8e02ff */
[--C-:B------:R-:W-:Y:S01]  /*1960*/  @!P5 IMAD.IADD R41, R41, 0x1, -R2.reuse ;  /* 0x000000012929d824 */ /* 0x100fe200078e0a02 */
[----:B------:R-:W-:Y:S01]  /*1970*/  UIADD3 UR11, UPT, UPT, UR15, UR11, URZ ;  /* 0x0000000b0f0b7290 */ /* 0x000fe2000fffe0ff */
[--C-:B------:R-:W-:Y:S01]  /*1980*/  @!P6 IMAD.IADD R45, R45, 0x1, -R2.reuse ;  /* 0x000000012d2de824 */ /* 0x100fe200078e0a02 */
[----:B------:R-:W-:Y:S01]  /*1990*/  UIMAD UR39, UR12, 0x16, URZ ;  /* 0x000000160c2778a4 */ /* 0x000fe2000f8e02ff */
[----:B------:R-:W-:Y:S01]  /*19a0*/  @!P4 IMAD.IADD R47, R47, 0x1, -R2 ;  /* 0x000000012f2fc824 */ /* 0x000fe200078e0a02 */
[C---:B------:R-:W-:Y:S01]  /*19b0*/  ISETP.GT.U32.AND P6, PT, R2.reuse, R41, PT ;  /* 0x000000290200720c */ /* 0x040fe20003fc4070 */
[C---:B------:R-:W-:Y:S01]  /*19c0*/  IMAD R49, R2.reuse, R4, R49 ;  /* 0x0000000402317224 */ /* 0x040fe200078e0231 */
[C---:B------:R-:W-:Y:S01]  /*19d0*/  ISETP.GT.U32.AND P4, PT, R2.reuse, R45, PT ;  /* 0x0000002d0200720c */ /* 0x040fe20003f84070 */
[----:B------:R-:W-:Y:S01]  /*19e0*/  @!P3 IMAD.MOV R35, RZ, RZ, -R35 ;  /* 0x000000ffff23b224 */ /* 0x000fe200078e0a23 */
[C---:B------:R-:W-:Y:S01]  /*19f0*/  ISETP.GT.U32.AND P3, PT, R2.reuse, R47, PT ;  /* 0x0000002f0200720c */ /* 0x040fe20003f64070 */
[----:B------:R-:W-:Y:S01]  /*1a00*/  IMAD.MOV R10, RZ, RZ, -R10 ;  /* 0x000000ffff0a7224 */ /* 0x000fe200078e0a0a */
[----:B------:R-:W-:Y:S01]  /*1a10*/  ISETP.GT.U32.AND P5, PT, R2, R49, PT ;  /* 0x000000310200720c */ /* 0x000fe20003fa4070 */
[----:B------:R-:W-:Y:S01]  /*1a20*/  IMAD.HI.U32 R4, R6, R53, RZ ;  /* 0x0000003506047227 */ /* 0x000fe200078e00ff */
[----:B------:R-:W-:Y:S01]  /*1a30*/  UIMAD UR38, UR12, 0x17, URZ ;  /* 0x000000170c2678a4 */ /* 0x000fe2000f8e02ff */
[----:B------:R-:W-:Y:S01]  /*1a40*/  STTM.x128 tmem[UR11], RZ ;  /* 0x000000ff000079ed */ /* 0x000fe200083c000b */
[----:B------:R-:W3:Y:S01]  /*1a50*/  FENCE.VIEW.ASYNC.T ;  /* 0x00000000000073c6 */ /* 0x000ee20000000200 */
[C---:B------:R-:W-:Y:S01]  /*1a60*/  IMAD R51, R2.reuse, R10, R51 ;  /* 0x0000000a02337224 */ /* 0x040fe200078e0233 */
[----:B------:R-:W-:Y:S01]  /*1a70*/  UIMAD UR36, UR12, 0x19, URZ ;  /* 0x000000190c2478a4 */ /* 0x000fe2000f8e02ff */
[----:B------:R-:W-:Y:S01]  /*1a80*/  IMAD.MOV R4, RZ, RZ, -R4 ;  /* 0x000000ffff047224 */ /* 0x000fe200078e0a04 */
[----:B------:R-:W-:Y:S01]  /*1a90*/  UMOV UR18, 0x1 ;  /* 0x0000000100127882 */ /* 0x000fe20000000000 */
[--C-:B------:R-:W-:Y:S01]  /*1aa0*/  @!P6 IMAD.IADD R41, R41, 0x1, -R2.reuse ;  /* 0x000000012929e824 */ /* 0x100fe200078e0a02 */
[C---:B------:R-:W-:Y:S01]  /*1ab0*/  ISETP.GT.U32.AND P6, PT, R2.reuse, R51, PT ;  /* 0x000000330200720c */ /* 0x040fe20003fc4070 */
[C---:B------:R-:W-:Y:S01]  /*1ac0*/  IMAD R53, R2.reuse, R4, R53 ;  /* 0x0000000402357224 */ /* 0x040fe200078e0235 */
[----:B------:R-:W-:Y:S01]  /*1ad0*/  UIMAD UR35, UR12, 0x1a, URZ ;  /* 0x0000001a0c2378a4 */ /* 0x000fe2000f8e02ff */
[--C-:B------:R-:W-:Y:S01]  /*1ae0*/  @!P3 IMAD.IADD R47, R47, 0x1, -R2.reuse ;  /* 0x000000012f2fb824 */ /* 0x100fe200078e0a02 */
[----:B------:R-:W-:Y:S01]  /*1af0*/  UIADD3 UR14, UPT, UPT, UR10, 0x14000, URZ ;  /* 0x000140000a0e7890 */ /* 0x000fe2000fffe0ff */
[----:B------:R-:W-:Y:S01]  /*1b00*/  @!P5 IMAD.IADD R49, R49, 0x1, -R2 ;  /* 0x000000013131d824 */ /* 0x000fe200078e0a02 */
[----:B------:R-:W-:Y:S01]  /*1b10*/  ISETP.GT.U32.AND P3, PT, R2, R53, PT ;  /* 0x000000350200720c */ /* 0x000fe20003f64070 */
[----:B------:R-:W-:Y:S01]  /*1b20*/  IMAD.HI.U32 R10, R6, R57, RZ ;  /* 0x00000039060a7227 */ /* 0x000fe200078e00ff */
[----:B------:R-:W-:-:S02]  /*1b30*/  UIMAD UR34, UR12, 0x1b, URZ ;  /* 0x0000001b0c2278a4 */ /* 0x000fc4000f8e02ff */
[----:B------:R-:W-:Y:S01]  /*1b40*/  ISETP.GT.U32.AND P5, PT, R2, R49, PT ;  /* 0x000000310200720c */ /* 0x000fe20003fa4070 */
[----:B------:R-:W-:Y:S01]  /*1b50*/  IMAD.HI.U32 R8, R6, R55, RZ ;  /* 0x0000003706087227 */ /* 0x000fe200078e00ff */
[----:B------:R-:W-:Y:S01]  /*1b60*/  UIMAD UR32, UR12, 0x1d, URZ ;  /* 0x0000001d0c2078a4 */ /* 0x000fe2000f8e02ff */
[----:B------:R-:W5:Y:S02]  /*1b70*/  LDCU.64 UR16, c[0x0][0x358] ;  /* 0x00006b00ff1077ac */ /* 0x000f640008000a00 */
[----:B------:R-:W-:Y:S02]  /*1b80*/  @!P6 IMAD.IADD R51, R51, 0x1, -R2 ;  /* 0x000000013333e824 */ /* 0x000fe400078e0a02 */
[----:B------:R-:W-:Y:S01]  /*1b90*/  IMAD.MOV R10, RZ, RZ, -R10 ;  /* 0x000000ffff0a7224 */ /* 0x000fe200078e0a0a */
[----:B------:R-:W-:Y:S01]  /*1ba0*/  UIMAD UR31, UR12, 0x1e, URZ ;  /* 0x0000001e0c1f78a4 */ /* 0x000fe2000f8e02ff */
[----:B------:R-:W-:Y:S01]  /*1bb0*/  @!P3 IMAD.IADD R53, R53, 0x1, -R2 ;  /* 0x000000013535b824 */ /* 0x000fe200078e0a02 */
[----:B------:R-:W-:Y:S01]  /*1bc0*/  ISETP.GT.U32.AND P3, PT, R2, R51, PT ;  /* 0x000000330200720c */ /* 0x000fe20003f64070 */
[----:B------:R-:W-:Y:S01]  /*1bd0*/  IMAD.HI.U32 R4, R6, R59, RZ ;  /* 0x0000003b06047227 */ /* 0x000fe200078e00ff */
[----:B------:R-:W-:-:S02]  /*1be0*/  UIMAD UR30, UR12, 0x1f, URZ ;  /* 0x0000001f0c1e78a4 */ /* 0x000fc4000f8e02ff */
[----:B------:R-:W-:Y:S01]  /*1bf0*/  USHF.L.U32 UR67, UR12, 0x5, URZ ;  /* 0x000000050c437899 */ /* 0x000fe200080006ff */
[----:B------:R-:W-:Y:S01]  /*1c00*/  @!P5 IMAD.IADD R49, R49, 0x1, -R2 ;  /* 0x000000013131d824 */ /* 0x000fe200078e0a02 */
[----:B------:R-:W-:Y:S01]  /*1c10*/  ISETP.GE.AND P5, PT, R16, RZ, PT ;  /* 0x000000ff1000720c */ /* 0x000fe20003fa6270 */
[----:B------:R-:W-:Y:S01]  /*1c20*/  IMAD.MOV R8, RZ, RZ, -R8 ;  /* 0x000000ffff087224 */ /* 0x000fe200078e0a08 */
[----:B------:R-:W-:Y:S01]  /*1c30*/  LOP3.LUT R16, R5, 0x5c, RZ, 0xfc, !PT ;  /* 0x0000005c05107812 */ /* 0x000fe200078efcff */
[C---:B------:R-:W-:Y:S01]  /*1c40*/  IMAD R57, R2.reuse, R10, R57 ;  /* 0x0000000a02397224 */ /* 0x040fe200078e0239 */
[----:B------:R-:W-:Y:S01]  /*1c50*/  USHF.R.S32.HI UR65, URZ, 0x1f, UR67 ;  /* 0x0000001fff417899 */ /* 0x000fe20008011443 */
[----:B------:R-:W-:Y:S01]  /*1c60*/  IMAD.MOV R4, RZ, RZ, -R4 ;  /* 0x000000ffff047224 */ /* 0x000fe200078e0a04 */
[----:B------:R-:W-:Y:S01]  /*1c70*/  IABS R61, R16 ;  /* 0x00000010003d7213 */ /* 0x000fe20000000000 */
[C---:B------:R-:W-:Y:S01]  /*1c80*/  IMAD R55, R2.reuse, R8, R55 ;  /* 0x0000000802377224 */ /* 0x040fe200078e0237 */
[----:B------:R-:W-:Y:S01]  /*1c90*/  USHF.L.U32 UR60, UR67, 0x2, URZ ;  /* 0x00000002433c7899 */ /* 0x000fe200080006ff */
[----:B------:R-:W-:Y:S01]  /*1ca0*/  @!P3 IMAD.IADD R51, R51, 0x1, -R2 ;  /* 0x000000013333b824 */ /* 0x000fe200078e0a02 */
[C---:B------:R-:W-:Y:S01]  /*1cb0*/  ISETP.GT.U32.AND P3, PT, R2.reuse, R57, PT ;  /* 0x000000390200720c */ /* 0x040fe20003f64070 */
[C---:B------:R-:W-:Y:S01]  /*1cc0*/  IMAD R59, R2.reuse, R4, R59 ;  /* 0x00000004023b7224 */ /* 0x040fe200078e023b */
[----:B------:R-:W-:Y:S01]  /*1cd0*/  ISETP.GT.U32.AND P6, PT, R2, R55, PT ;  /* 0x000000370200720c */ /* 0x000fe20003fc4070 */
[----:B------:R-:W-:Y:S01]  /*1ce0*/  IMAD.HI.U32 R4, R6, R61, RZ ;  /* 0x0000003d06047227 */ /* 0x000fe200078e00ff */
[----:B------:R-:W-:-:S02]  /*1cf0*/  USHF.L.U64.HI UR61, UR67, 0x2, UR65 ;  /* 0x00000002433d7899 */ /* 0x000fc40008010241 */
[----:B------:R-:W-:Y:S01]  /*1d00*/  UIADD3 UR64, UPT, UPT, UR15, 0x80, URZ ;  /* 0x000000800f407890 */ /* 0x000fe2000fffe0ff */
[----:B------:R-:W-:Y:S02]  /*1d10*/  IMAD.MOV R12, RZ, RZ, -R4 ;  /* 0x000000ffff0c7224 */ /* 0x000fe400078e0a04 */
[----:B------:R-:W-:Y:S01]  /*1d20*/  @!P0 IMAD.MOV R41, RZ, RZ, -R41 ;  /* 0x000000ffff298224 */ /* 0x000fe200078e0a29 */
[C---:B------:R-:W-:Y:S01]  /*1d30*/  ISETP.GT.U32.AND P0, PT, R2.reuse, R53, PT ;  /* 0x000000350200720c */ /* 0x040fe20003f04070 */
[----:B------:R-:W-:Y:S02]  /*1d40*/  IMAD R61, R2, R12, R61 ;  /* 0x0000000c023d7224 */ /* 0x000fe400078e023d */
[----:B------:R-:W-:Y:S02]  /*1d50*/  @!P3 IMAD.IADD R57, R57, 0x1, -R2 ;  /* 0x000000013939b824 */ /* 0x000fe400078e0a02 */
[----:B------:R-:W-:Y:S01]  /*1d60*/  IMAD.HI.U32 R8, R6, R63, RZ ;  /* 0x0000003f06087227 */ /* 0x000fe200078e00ff */
[----:B------:R-:W-:-:S03]  /*1d70*/  ISETP.GT.U32.AND P3, PT, R2, R61, PT ;  /* 0x0000003d0200720c */ /* 0x000fc60003f64070 */
[----:B------:R-:W-:Y:S02]  /*1d80*/  @!P6 IMAD.IADD R55, R55, 0x1, -R2 ;  /* 0x000000013737e824 */ /* 0x000fe400078e0a02 */
[----:B------:R-:W-:Y:S02]  /*1d90*/  IMAD.MOV R8, RZ, RZ, -R8 ;  /* 0x000000ffff087224 */ /* 0x000fe400078e0a08 */
[----:B------:R-:W-:Y:S01]  /*1da0*/  @!P0 IMAD.IADD R53, R53, 0x1, -R2 ;  /* 0x0000000135358824 */ /* 0x000fe200078e0a02 */
[C---:B------:R-:W-:Y:S01]  /*1db0*/  ISETP.GT.U32.AND P6, PT, R2.reuse, R55, PT ;  /* 0x000000370200720c */ /* 0x040fe20003fc4070 */
[C---:B------:R-:W-:Y:S01]  /*1dc0*/  IMAD R63, R2.reuse, R8, R63 ;  /* 0x00000008023f7224 */ /* 0x040fe200078e023f */
[----:B------:R-:W-:Y:S01]  /*1dd0*/  ISETP.GT.U32.AND P0, PT, R2, R59, PT ;  /* 0x0000003b0200720c */ /* 0x000fe20003f04070 */
[----:B------:R-:W-:-:S04]  /*1de0*/  IMAD.HI.U32 R4, R6, R65, RZ ;  /* 0x0000004106047227 */ /* 0x000fc800078e00ff */
[----:B------:R-:W-:Y:S01]  /*1df0*/  @!P3 IMAD.IADD R61, R61, 0x1, -R2 ;  /* 0x000000013d3db824 */ /* 0x000fe200078e0a02 */
[----:B------:R-:W-:Y:S01]  /*1e00*/  ISETP.GT.U32.AND P3, PT, R2, R63, PT ;  /* 0x0000003f0200720c */ /* 0x000fe20003f64070 */
[----:B------:R-:W-:Y:S02]  /*1e10*/  IMAD.MOV R4, RZ, RZ, -R4 ;  /* 0x000000ffff047224 */ /* 0x000fe400078e0a04 */
[--C-:B------:R-:W-:Y:S01]  /*1e20*/  @!P4 IMAD.IADD R45, R45, 0x1, -R2.reuse ;  /* 0x000000012d2dc824 */ /* 0x100fe200078e0a02 */
[----:B------:R-:W-:Y:S01]  /*1e30*/  ISETP.GE.AND P4, PT, R14, RZ, PT ;  /* 0x000000ff0e00720c */ /* 0x000fe20003f86270 */
[--C-:B------:R-:W-:Y:S01]  /*1e40*/  @!P6 IMAD.IADD R55, R55, 0x1, -R2.reuse ;  /* 0x000000013737e824 */ /* 0x100fe200078e0a02 */
[----:B------:R-:W-:Y:S01]  /*1e50*/  ISETP.GE.AND P6, PT, R18, RZ, PT ;  /* 0x000000ff1200720c */ /* 0x000fe20003fc6270 */
[--C-:B------:R-:W-:Y:S01]  /*1e60*/  @!P0 IMAD.IADD R59, R59, 0x1, -R2.reuse ;  /* 0x000000013b3b8824 */ /* 0x100fe200078e0a02 */
[----:B------:R-:W-:Y:S01]  /*1e70*/  ISETP.GE.AND P0, PT, R20, RZ, PT ;  /* 0x000000ff1400720c */ /* 0x000fe20003f06270 */
[----:B------:R-:W-:Y:S01]  /*1e80*/  IMAD R65, R2, R4, R65 ;  /* 0x0000000402417224 */ /* 0x000fe200078e0241 */
[C---:B------:R-:W-:Y:S01]  /*1e90*/  LOP3.LUT R18, R5.reuse, 0x6c, RZ, 0xfc, !PT ;  /* 0x0000006c05127812 */ /* 0x040fe200078efcff */
[----:B------:R-:W-:Y:S01]  /*1ea0*/  @!P1 IMAD.MOV R45, RZ, RZ, -R45 ;  /* 0x000000ffff2d9224 */ /* 0x000fe200078e0a2d */
[----:B------:R-:W-:Y:S01]  /*1eb0*/  LOP3.LUT R20, R5, 0x70, RZ, 0xfc, !PT ;  /* 0x0000007005147812 */ /* 0x000fe200078efcff */
[----:B------:R-:W-:Y:S01]  /*1ec0*/  @!P3 IMAD.IADD R63, R63, 0x1, -R2 ;  /* 0x000000013f3fb824 */ /* 0x000fe200078e0a02 */
[----:B------:R-:W-:Y:S01]  /*1ed0*/  IABS R69, R18 ;  /* 0x0000001200457213 */ /* 0x000fe20000000000 */
[----:B------:R-:W-:Y:S01]  /*1ee0*/  IMAD.HI.U32 R10, R6, R67, RZ ;  /* 0x00000043060a7227 */ /* 0x000fe200078e00ff */
[----:B------:R-:W-:-:S02]  /*1ef0*/  IABS R71, R20 ;  /* 0x0000001400477213 */ /* 0x000fc40000000000 */
[----:B------:R-:W-:Y:S01]  /*1f00*/  ISETP.GT.U32.AND P3, PT, R2, R65, PT ;  /* 0x000000410200720c */ /* 0x000fe20003f64070 */
[----:B------:R-:W-:Y:S01]  /*1f10*/  IMAD.HI.U32 R4, R6, R69, RZ ;  /* 0x0000004506047227 */ /* 0x000fe200078e00ff */
[----:B------:R-:W-:Y:S02]  /*1f20*/  LOP3.LUT R14, R5, 0x7c, RZ, 0xfc, !PT ;  /* 0x0000007c050e7812 */ /* 0x000fe400078efcff */
[----:B------:R-:W-:Y:S01]  /*1f30*/  ISETP.GT.U32.AND P1, PT, R2, R57, PT ;  /* 0x000000390200720c */ /* 0x000fe20003f24070 */
[----:B------:R-:W-:Y:S01]  /*1f40*/  IMAD.HI.U32 R5, R6, R71, RZ ;  /* 0x0000004706057227 */ /* 0x000fe200078e00ff */
[----:B------:R-:W-:-:S03]  /*1f50*/  IABS R77, R14 ;  /* 0x0000000e004d7213 */ /* 0x000fc60000000000 */
[----:B------:R-:W-:Y:S02]  /*1f60*/  IMAD.MOV R4, RZ, RZ, -R4 ;  /* 0x000000ffff047224 */ /* 0x000fe400078e0a04 */
[----:B------:R-:W-:Y:S02]  /*1f70*/  IMAD.MOV R10, RZ, RZ, -R10 ;  /* 0x000000ffff0a7224 */ /* 0x000fe400078e0a0a */
[----:B------:R-:W-:Y:S02]  /*1f80*/  IMAD.MOV R12, RZ, RZ, -R5 ;  /* 0x000000ffff0c7224 */ /* 0x000fe400078e0a05 */
[C---:B------:R-:W-:Y:S02]  /*1f90*/  IMAD R5, R2.reuse, R4, R69 ;  /* 0x0000000402057224 */ /* 0x040fe400078e0245 */
[C---:B------:R-:W-:Y:S02]  /*1fa0*/  IMAD R67, R2.reuse, R10, R67 ;  /* 0x0000000a02437224 */ /* 0x040fe400078e0243 */
[----:B------:R-:W-:-:S02]  /*1fb0*/  IMAD R69, R2, R12, R71 ;  /* 0x0000000c02457224 */ /* 0x000fc400078e0247 */
[----:B------:R-:W-:Y:S01]  /*1fc0*/  @!P3 IMAD.IADD R65, R65, 0x1, -R2 ;  /* 0x000000014141b824 */ /* 0x000fe200078e0a02 */
[C---:B------:R-:W-:Y:S01]  /*1fd0*/  ISETP.GT.U32.AND P3, PT, R2.reuse, R61, PT ;  /* 0x0000003d0200720c */ /* 0x040fe20003f64070 */
[----:B------:R-:W-:Y:S01]  /*1fe0*/  @!P2 IMAD.MOV R47, RZ, RZ, -R47 ;  /* 0x000000ffff2fa224 */ /* 0x000fe200078e0a2f */
[----:B------:R-:W-:Y:S01]  /*1ff0*/  ISETP.GT.U32.AND P2, PT, R2, R59, PT ;  /* 0x0000003b0200720c */ /* 0x000fe20003f44070 */
[----:B------:R-:W-:-:S04]  /*2000*/  IMAD.HI.U32 R8, R6, R73, RZ ;  /* 0x0000004906087227 */ /* 0x000fc800078e00ff */
[----:B------:R-:W-:-:S04]  /*2010*/  IMAD.HI.U32 R10, R6, R75, RZ ;  /* 0x0000004b060a7227 */ /* 0x000fc800078e00ff */
[----:B------:R-:W-:Y:S01]  /*2020*/  @!P4 IMAD.MOV R49, RZ, RZ, -R49 ;  /* 0x000000ffff31c224 */ /* 0x000fe200078e0a31 */
[C---:B------:R-:W-:Y:S01]  /*2030*/  ISETP.GT.U32.AND P4, PT, R2.reuse, R63, PT ;  /* 0x0000003f0200720c */ /* 0x040fe20003f84070 */
[----:B------:R-:W-:Y:S01]  /*2040*/  @!P5 IMAD.MOV R51, RZ, RZ, -R51 ;  /* 0x000000ffff33d224 */ /* 0x000fe200078e0a33 */
[C---:B------:R-:W-:Y:S01]  /*2050*/  ISETP.GT.U32.AND P5, PT, R2.reuse, R65, PT ;  /* 0x000000410200720c */ /* 0x040fe20003fa4070 */
[----:B------:R-:W-:Y:S01]  /*2060*/  @!P6 IMAD.MOV R53, RZ, RZ, -R53 ;  /* 0x000000ffff35e224 */ /* 0x000fe200078e0a35 */
[C---:B------:R-:W-:Y:S01]  /*2070*/  ISETP.GT.U32.AND P6, PT, R2.reuse, R67, PT ;  /* 0x000000430200720c */ /* 0x040fe20003fc4070 */
[----:B------:R-:W-:Y:S01]  /*2080*/  @!P0 IMAD.MOV R55, RZ, RZ, -R55 ;  /* 0x000000ffff378224 */ /* 0x000fe200078e0a37 */
[C---:B------:R-:W-:Y:S01]  /*2090*/  ISETP.GT.U32.AND P0, PT, R2.reuse, R5, PT ;  /* 0x000000050200720c */ /* 0x040fe20003f04070 */
[----:B------:R-:W-:Y:S01]  /*20a0*/  @!P1 IMAD.IADD R57, R57, 0x1, -R2 ;  /* 0x0000000139399824 */ /* 0x000fe200078e0a02 */
[----:B------:R-:W-:Y:S01]  /*20b0*/  ISETP.GT.U32.AND P1, PT, R2, R69, PT ;  /* 0x000000450200720c */ /* 0x000fe20003f24070 */
[----:B------:R-:W-:-:S02]  /*20c0*/  IMAD.MOV R8, RZ, RZ, -R8 ;  /* 0x000000ffff087224 */ /* 0x000fc400078e0a08 */
[----:B------:R-:W-:-:S04]  /*20d0*/  IMAD.HI.U32 R6, R6, R77, RZ ;  /* 0x0000004d06067227 */ /* 0x000fc800078e00ff */
[----:B------:R-:W-:Y:S02]  /*20e0*/  IMAD.MOV R10, RZ, RZ, -R10 ;  /* 0x000000ffff0a7224 */ /* 0x000fe400078e0a0a */
[C---:B------:R-:W-:Y:S02]  /*20f0*/  IMAD R71, R2.reuse, R8, R73 ;  /* 0x0000000802477224 */ /* 0x040fe400078e0249 */
[----:B------:R-:W-:Y:S02]  /*2100*/  IMAD.MOV R6, RZ, RZ, -R6 ;  /* 0x000000ffff067224 */ /* 0x000fe400078e0a06 */
[C---:B------:R-:W-:Y:S02]  /*2110*/  IMAD R73, R2.reuse, R10, R75 ;  /* 0x0000000a02497224 */ /* 0x040fe400078e024b */
[C---:B------:R-:W-:Y:S02]  /*2120*/  IMAD R75, R2.reuse, R6, R77 ;  /* 0x00000006024b7224 */ /* 0x040fe400078e024d */
[--C-:B------:R-:W-:Y:S01]  /*2130*/  @!P2 IMAD.IADD R59, R59, 0x1, -R2.reuse ;  /* 0x000000013b3ba824 */ /* 0x100fe200078e0a02 */
[C---:B------:R-:W-:Y:S01]  /*2140*/  ISETP.GT.U32.AND P2, PT, R2.reuse, R71, PT ;  /* 0x000000470200720c */ /* 0x040fe20003f44070 */
[--C-:B------:R-:W-:Y:S01]  /*2150*/  @!P3 IMAD.IADD R61, R61, 0x1, -R2.reuse ;  /* 0x000000013d3db824 */ /* 0x100fe200078e0a02 */
[C---:B------:R-:W-:Y:S01]  /*2160*/  ISETP.GT.U32.AND P3, PT, R2.reuse, R73, PT ;  /* 0x000000490200720c */ /* 0x040fe20003f64070 */
[--C-:B------:R-:W-:Y:S01]  /*2170*/  @!P4 IMAD.IADD R63, R63, 0x1, -R2.reuse ;  /* 0x000000013f3fc824 */ /* 0x100fe200078e0a02 */
[----:B------:R-:W-:Y:S01]  /*2180*/  ISETP.GT.U32.AND P4, PT, R2, R75, PT ;  /* 0x0000004b0200720c */ /* 0x000fe20003f84070 */
[--C-:B------:R-:W-:Y:S01]  /*2190*/  @!P5 IMAD.IADD R65, R65, 0x1, -R2.reuse ;  /* 0x000000014141d824 */ /* 0x100fe200078e0a02 */
[----:B------:R-:W-:Y:S01]  /*21a0*/  ISETP.GE.AND P5, PT, R22, RZ, PT ;  /* 0x000000ff1600720c */ /* 0x000fe20003fa6270 */
        /* <DEDUP_REMOVED lines=10> */
[----:B------:R-:W-:Y:S01]  /*2250*/  @!P4 IMAD.IADD R75, R75, 0x1, -R2 ;  /* 0x000000014b4bc824 */ /* 0x000fe200078e0a02 */
[C---:B------:R-:W-:Y:S01]  /*2260*/  ISETP.GT.U32.AND P4, PT, R2.reuse, R67, PT ;  /* 0x000000430200720c */ /* 0x040fe20003f84070 */
        /* <DEDUP_REMOVED lines=9> */
[----:B------:R-:W-:Y:S01]  /*2300*/  ISETP.GT.U32.AND P2, PT, R2, R75, PT ;  /* 0x0000004b0200720c */ /* 0x000fe20003f44070 */
[----:B-1----:R-:W-:-:S02]  /*2310*/  VIADD R4, R172, 0xfffffffe ;  /* 0xfffffffeac047836 */ /* 0x002fc40000000000 */
        /* <DEDUP_REMOVED lines=11> */
[----:B------:R-:W-:Y:S01]  /*23d0*/  LOP3.LUT R2, RZ, R43, RZ, 0x33, !PT ;  /* 0x0000002bff027212 */ /* 0x000fe200078e33ff */
[----:B------:R-:W-:Y:S01]  /*23e0*/  @!P3 IMAD.MOV R67, RZ, RZ, -R67 ;  /* 0x000000ffff43b224 */ /* 0x000fe200078e0a43 */
[----:B------:R-:W-:Y:S01]  /*23f0*/  ISETP.NE.AND P3, PT, R43, RZ, PT ;  /* 0x000000ff2b00720c */ /* 0x000fe20003f65270 */
[----:B------:R-:W-:Y:S01]  /*2400*/  @!P4 IMAD.MOV R5, RZ, RZ, -R5 ;  /* 0x000000ffff05c224 */ /* 0x000fe200078e0a05 */
[----:B------:R-:W-:Y:S01]  /*2410*/  ISETP.GE.AND P4, PT, R37, RZ, PT ;  /* 0x000000ff2500720c */ /* 0x000fe20003f86270 */
[----:B------:R-:W-:Y:S01]  /*2420*/  @!P5 IMAD.MOV R69, RZ, RZ, -R69 ;  /* 0x000000ffff45d224 */ /* 0x000fe200078e0a45 */
[----:B------:R-:W-:Y:S01]  /*2430*/  ISETP.NE.AND P2, PT, R42, RZ, PT ;  /* 0x000000ff2a00720c */ /* 0x000fe20003f45270 */
[----:B------:R-:W-:Y:S01]  /*2440*/  @!P6 IMAD.MOV R75, RZ, RZ, -R75 ;  /* 0x000000ffff4be224 */ /* 0x000fe200078e0a4b */
[C---:B------:R-:W-:Y:S01]  /*2450*/  SEL R175, R2.reuse, R7, !P3 ;  /* 0x0000000702af7207 */ /* 0x040fe20005800000 */
[----:B------:R-:W-:Y:S01]  /*2460*/  @!P0 IMAD.MOV R71, RZ, RZ, -R71 ;  /* 0x000000ffff478224 */ /* 0x000fe200078e0a47 */
[C---:B------:R-:W-:Y:S01]  /*2470*/  SEL R177, R2.reuse, R9, !P3 ;  /* 0x0000000902b17207 */ /* 0x040fe20005800000 */
[----:B------:R-:W-:Y:S01]  /*2480*/  @!P1 IMAD.MOV R73, RZ, RZ, -R73 ;  /* 0x000000ffff499224 */ /* 0x000fe200078e0a49 */
[C---:B------:R-:W-:Y:S01]  /*2490*/  SEL R179, R2.reuse, R13, !P3 ;  /* 0x0000000d02b37207 */ /* 0x040fe20005800000 */
[----:B------:R-:W-:Y:S01]  /*24a0*/  IMAD.U32 R7, RZ, RZ, UR58 ;  /* 0x0000003aff077e24 */ /* 0x000fe2000f8e00ff */
[C---:B------:R-:W-:Y:S01]  /*24b0*/  SEL R181, R2.reuse, R15, !P3 ;  /* 0x0000000f02b57207 */ /* 0x040fe20005800000 */
[----:B------:R-:W-:Y:S01]  /*24c0*/  IMAD.U32 R9, RZ, RZ, UR57 ;  /* 0x00000039ff097e24 */ /* 0x000fe2000f8e00ff */
[C---:B------:R-:W-:Y:S01]  /*24d0*/  SEL R183, R2.reuse, R17, !P3 ;  /* 0x0000001102b77207 */ /* 0x040fe20005800000 */
[----:B------:R-:W-:Y:S01]  /*24e0*/  @!P4 IMAD.MOV R3, RZ, RZ, -R3 ;  /* 0x000000ffff03c224 */ /* 0x000fe200078e0a03 */
[C---:B------:R-:W-:Y:S01]  /*24f0*/  SEL R185, R2.reuse, R19, !P3 ;  /* 0x0000001302b97207 */ /* 0x040fe20005800000 */
[----:B------:R-:W-:Y:S01]  /*2500*/  IMAD.U32 R19, RZ, RZ, UR56 ;  /* 0x00000038ff137e24 */ /* 0x000fe2000f8e00ff */
[C---:B------:R-:W-:Y:S01]  /*2510*/  SEL R187, R2.reuse, R21, !P3 ;  /* 0x0000001502bb7207 */ /* 0x040fe20005800000 */
[----:B------:R-:W-:Y:S01]  /*2520*/  IMAD.U32 R77, RZ, RZ, UR12 ;  /* 0x0000000cff4d7e24 */ /* 0x000fe2000f8e00ff */
[C---:B------:R-:W-:Y:S01]  /*2530*/  SEL R189, R2.reuse, R23, !P3 ;  /* 0x0000001702bd7207 */ /* 0x040fe20005800000 */
[----:B------:R-:W-:Y:S01]  /*2540*/  IMAD.U32 R81, RZ, RZ, UR12 ;  /* 0x0000000cff517e24 */ /* 0x000fe2000f8e00ff */
[C---:B------:R-:W-:Y:S01]  /*2550*/  SEL R191, R2.reuse, R25, !P3 ;  /* 0x0000001902bf7207 */ /* 0x040fe20005800000 */
[----:B------:R-:W-:Y:S01]  /*2560*/  IMAD R77, R77, 0x38, RZ ;  /* 0x000000384d4d7824 */ /* 0x000fe200078e02ff */
[C---:B------:R-:W-:Y:S01]  /*2570*/  SEL R193, R2.reuse, R27, !P3 ;  /* 0x0000001b02c17207 */ /* 0x040fe20005800000 */
[----:B------:R-:W-:Y:S01]  /*2580*/  IMAD R81, R81, 0x3c, RZ ;  /* 0x0000003c51517824 */ /* 0x000fe200078e02ff */
[C---:B------:R-:W-:Y:S01]  /*2590*/  SEL R195, R2.reuse, R29, !P3 ;  /* 0x0000001d02c37207 */ /* 0x040fe20005800000 */
[----:B------:R-:W-:Y:S01]  /*25a0*/  IMAD.U32 R29, RZ, RZ, UR55 ;  /* 0x00000037ff1d7e24 */ /* 0x000fe2000f8e00ff */
        /* <DEDUP_REMOVED lines=27> */
[----:B------:R-:W-:Y:S01]  /*2760*/  IMAD.U32 R63, RZ, RZ, UR12 ;  /* 0x0000000cff3f7e24 */ /* 0x000fe2000f8e00ff */
[C---:B------:R-:W-:Y:S01]  /*2770*/  SEL R231, R2.reuse, R65, !P3 ;  /* 0x0000004102e77207 */ /* 0x040fe20005800000 */
[----:B------:R-:W-:Y:S01]  /*2780*/  IMAD.U32 R65, RZ, RZ, UR12 ;  /* 0x0000000cff417e24 */ /* 0x000fe2000f8e00ff */
[C---:B------:R-:W-:Y:S01]  /*2790*/  SEL R217, R2.reuse, R67, !P3 ;  /* 0x0000004302d97207 */ /* 0x040fe20005800000 */
[----:B------:R-:W-:Y:S01]  /*27a0*/  IMAD R63, R63, 0x24, RZ ;  /* 0x000000243f3f7824 */ /* 0x000fe200078e02ff */
[----:B------:R-:W-:Y:S01]  /*27b0*/  SEL R233, R2, R5, !P3 ;  /* 0x0000000502e97207 */ /* 0x000fe20005800000 */
[----:B------:R-:W-:Y:S01]  /*27c0*/  VIADD R5, R172, 0xffffffec ;  /* 0xffffffecac057836 */ /* 0x000fe20000000000 */
[C---:B------:R-:W-:Y:S01]  /*27d0*/  SEL R219, R2.reuse, R69, !P3 ;  /* 0x0000004502db7207 */ /* 0x040fe20005800000 */
[----:B------:R-:W-:Y:S01]  /*27e0*/  IMAD.U32 R69, RZ, RZ, UR12 ;  /* 0x0000000cff457e24 */ /* 0x000fe2000f8e00ff */
[C---:B------:R-:W-:Y:S01]  /*27f0*/  SEL R235, R2.reuse, R71, !P3 ;  /* 0x0000004702eb7207 */ /* 0x040fe20005800000 */
[----:B------:R-:W-:Y:S01]  /*2800*/  IMAD R65, R65, 0x28, RZ ;  /* 0x0000002841417824 */ /* 0x000fe200078e02ff */
[C---:B------:R-:W-:Y:S01]  /*2810*/  SEL R221, R2.reuse, R73, !P3 ;  /* 0x0000004902dd7207 */ /* 0x040fe20005800000 */
[----:B------:R-:W-:Y:S01]  /*2820*/  IMAD R69, R69, 0x2c, RZ ;  /* 0x0000002c45457824 */ /* 0x000fe200078e02ff */
[----:B------:R-:W-:Y:S01]  /*2830*/  SEL R237, R2, R75, !P3 ;  /* 0x0000004b02ed7207 */ /* 0x000fe20005800000 */
[----:B------:R-:W-:Y:S01]  /*2840*/  VIADD R2, R172, 0xffffffff ;  /* 0xffffffffac027836 */ /* 0x000fe20000000000 */
[----:B------:R-:W-:Y:S01]  /*2850*/  ISETP.GE.U32.AND P1, PT, R4, 0x7fffffdf, PT ;  /* 0x7fffffdf0400780c */ /* 0x000fe20003f26070 */
[----:B------:R-:W-:Y:S01]  /*2860*/  VIADD R4, R172, 0xfffffffc ;  /* 0xfffffffcac047836 */ /* 0x000fe20000000000 */
[----:B------:R-:W-:Y:S01]  /*2870*/  @!P2 LOP3.LUT R3, RZ, R42, RZ, 0x33, !PT ;  /* 0x0000002aff03a212 */ /* 0x000fe200078e33ff */
[----:B------:R-:W-:Y:S01]  /*2880*/  IMAD.U32 R75, RZ, RZ, UR12 ;  /* 0x0000000cff4b7e24 */ /* 0x000fe2000f8e00ff */
[----:B------:R-:W-:Y:S01]  /*2890*/  ISETP.GE.U32.AND P3, PT, R2, 0x7fffffe0, PT ;  /* 0x7fffffe00200780c */ /* 0x000fe20003f66070 */
[----:B------:R-:W-:Y:S01]  /*28a0*/  VIADD R2, R172, 0xfffffffd ;  /* 0xfffffffdac027836 */ /* 0x000fe20000000000 */
[----:B------:R-:W-:Y:S01]  /*28b0*/  ISETP.GE.U32.AND P2, PT, R4, 0x7fffffdd, PT ;  /* 0x7fffffdd0400780c */ /* 0x000fe20003f46070 */
[----:B------:R-:W-:Y:S01]  /*28c0*/  VIADD R4, R172, 0xffffffee ;  /* 0xffffffeeac047836 */ /* 0x000fe20000000000 */
[----:B------:R-:W-:Y:S01]  /*28d0*/  ISETP.GE.U32.AND P0, PT, R5, 0x7fffffcd, PT ;  /* 0x7fffffcd0500780c */ /* 0x000fe20003f06070 */
[----:B--2---:R-:W-:Y:S01]  /*28e0*/  IMAD R171, R3, UR8, RZ ;  /* 0x0000000803ab7c24 */ /* 0x004fe2000f8e02ff */
[----:B------:R-:W-:Y:S01]  /*28f0*/  ISETP.GE.U32.AND P5, PT, R2, 0x7fffffde, PT ;  /* 0x7fffffde0200780c */ /* 0x000fe20003fa6070 */
[----:B------:R-:W-:Y:S01]  /*2900*/  VIADD R2, R172, 0xffffffed ;  /* 0xffffffedac027836 */ /* 0x000fe20000000000 */
[----:B------:R-:W-:Y:S01]  /*2910*/  SEL R14, RZ, 0x1, P0 ;  /* 0x00000001ff0e7807 */ /* 0x000fe20000000000 */
[----:B------:R-:W-:Y:S01]  /*2920*/  IMAD.SHL.U32 R36, R171, 0x4, RZ ;  /* 0x00000004ab247824 */ /* 0x000fe200078e00ff */
[----:B------:R-:W-:Y:S01]  /*2930*/  ISETP.GE.U32.AND P0, PT, R4, 0x7fffffcf, PT ;  /* 0x7fffffcf0400780c */ /* 0x000fe20003f06070 */
[----:B------:R-:W-:Y:S01]  /*2940*/  VIADD R4, R172, 0xffffffef ;  /* 0xffffffefac047836 */ /* 0x000fe20000000000 */
[----:B------:R-:W-:Y:S01]  /*2950*/  ISETP.GE.U32.AND P4, PT, R2, 0x7fffffce, PT ;  /* 0x7fffffce0200780c */ /* 0x000fe20003f86070 */
[----:B------:R-:W-:Y:S01]  /*2960*/  VIADD R2, R172, 0xffffffe8 ;  /* 0xffffffe8ac027836 */ /* 0x000fe20000000000 */
[----:B------:R-:W-:Y:S01]  /*2970*/  SEL R12, RZ, 0x4, P0 ;  /* 0x00000004ff0c7807 */ /* 0x000fe20000000000 */
[----:B------:R-:W-:Y:S01]  /*2980*/  IMAD.U32 R5, RZ, RZ, UR12 ;  /* 0x0000000cff057e24 */ /* 0x000fe2000f8e00ff */
[----:B------:R-:W-:Y:S01]  /*2990*/  SEL R15, RZ, 0x1fffe, P4 ;  /* 0x0001fffeff0f7807 */ /* 0x000fe20002000000 */
[----:B------:R-:W-:Y:S01]  /*29a0*/  IMAD.U32 R3, RZ, RZ, UR59 ;  /* 0x0000003bff037e24 */ /* 0x000fe2000f8e00ff */
[----:B------:R-:W-:Y:S01]  /*29b0*/  ISETP.GE.U32.AND P4, PT, R4, 0x7fffffd0, PT ;  /* 0x7fffffd00400780c */ /* 0x000fe20003f86070 */
[----:B------:R-:W-:Y:S01]  /*29c0*/  VIADD R4, R172, 0xffffffea ;  /* 0xffffffeaac047836 */ /* 0x000fe20000000000 */
[----:B------:R-:W-:Y:S01]  /*29d0*/  ISETP.GE.U32.AND P0, PT, R2, 0x7fffffc9, PT ;  /* 0x7fffffc90200780c */ /* 0x000fe20003f06070 */
[----:B------:R-:W-:Y:S01]  /*29e0*/  VIADD R2, R172, 0xffffffe9 ;  /* 0xffffffe9ac027836 */ /* 0x000fe20000000000 */
[----:B------:R-:W-:Y:S01]  /*29f0*/  SEL R13, RZ, 0x7fff8, P4 ;  /* 0x0007fff8ff0d7807 */ /* 0x000fe20002000000 */
[----:B------:R-:W-:Y:S01]  /*2a00*/  IMAD R75, R75, 0x34, RZ ;  /* 0x000000344b4b7824 */ /* 0x000fe200078e02ff */
        /* <DEDUP_REMOVED lines=9> */
[----:B------:R-:W-:Y:S01]  /*2aa0*/  IMAD R95, R95, 0x50, RZ ;  /* 0x000000505f5f7824 */ /* 0x000fe200078e02ff */
        /* <DEDUP_REMOVED lines=22> */
[----:B------:R-:W-:Y:S01]  /*2c10*/  ISETP.GE.U32.AND P4, PT, R4, 0x7fffffc3, PT ;  /* 0x7fffffc30400780c */ /* 0x000fe20003f86070 */
[----:B------:R-:W-:Y:S01]  /*2c20*/  IMAD.U32 R107, RZ, RZ, UR12 ;  /* 0x0000000cff6b7e24 */ /* 0x000fe2000f8e00ff */
[----:B------:R-:W-:Y:S01]  /*2c30*/  SEL R28, RZ, 0x1fffe, P0 ;  /* 0x0001fffeff1c7807 */ /* 0x000fe20000000000 */
[----:B------:R-:W-:Y:S01]  /*2c40*/  IMAD R105, R105, 0x5c, RZ ;  /* 0x0000005c69697824 */ /* 0x000fe200078e02ff */
[----:B------:R-:W-:Y:S01]  /*2c50*/  SEL R26, RZ, 0x4, P4 ;  /* 0x00000004ff1a7807 */ /* 0x000fe20002000000 */
[----:B------:R-:W-:Y:S01]  /*2c60*/  IMAD R107, R107, 0x60, RZ ;  /* 0x000000606b6b7824 */ /* 0x000fe200078e02ff */
[----:B----4-:R-:W-:Y:S01]  /*2c70*/  IADD3 R124, P4, PT, R36, UR4, RZ ;  /* 0x00000004247c7c10 */ /* 0x010fe2000ff9e0ff */
[----:B------:R-:W-:Y:S01]  /*2c80*/  IMAD.U32 R111, RZ, RZ, UR12 ;  /* 0x0000000cff6f7e24 */ /* 0x000fe2000f8e00ff */
[----:B------:R-:W-:Y:S01]  /*2c90*/  ISETP.GE.U32.AND P0, PT, R2, 0x7fffffc4, PT ;  /* 0x7fffffc40200780c */ /* 0x000fe20003f06070 */
[----:B------:R-:W-:Y:S01]  /*2ca0*/  IMAD.U32 R113, RZ, RZ, UR12 ;  /* 0x0000000cff717e24 */ /* 0x000fe2000f8e00ff */
[----:B------:R-:W-:Y:S01]  /*2cb0*/  LEA.HI.X.SX32 R125, R171, UR5, 0x2, P4 ;  /* 0x00000005ab7d7c11 */ /* 0x000fe2000a0f16ff */
[----:B------:R-:W-:Y:S01]  /*2cc0*/  IMAD R111, R111, 0x64, RZ ;  /* 0x000000646f6f7824 */ /* 0x000fe200078e02ff */
[C---:B------:R-:W-:Y:S01]  /*2cd0*/  IADD3 R44, P4, PT, R124.reuse, UR57, RZ ;  /* 0x000000397c2c7c10 */ /* 0x040fe2000ff9e0ff */
[----:B------:R-:W-:Y:S01]  /*2ce0*/  IMAD R113, R113, 0x68, RZ ;  /* 0x0000006871717824 */ /* 0x000fe200078e02ff */
[----:B------:R-:W-:Y:S01]  /*2cf0*/  SEL R27, RZ, 0x7fff8, P0 ;  /* 0x0007fff8ff1b7807 */ /* 0x000fe20000000000 */
[----:B------:R-:W-:Y:S01]  /*2d00*/  IMAD.U32 R115, RZ, RZ, UR12 ;  /* 0x0000000cff737e24 */ /* 0x000fe2000f8e00ff */
[-C--:B------:R-:W-:Y:S01]  /*2d10*/  LEA.HI.X.SX32 R45, R5, R125.reuse, 0x2, P4 ;  /* 0x0000007d052d7211 */ /* 0x080fe200020f16ff */
[----:B------:R-:W-:Y:S01]  /*2d20*/  IMAD.U32 R5, RZ, RZ, UR51 ;  /* 0x00000033ff057e24 */ /* 0x000fe2000f8e00ff */
[C---:B------:R-:W-:Y:S01]  /*2d30*/  IADD3 R118, P4, PT, R124.reuse, UR49, RZ ;  /* 0x000000317c767c10 */ /* 0x040fe2000ff9e0ff */
[----:B------:R-:W-:Y:S01]  /*2d40*/  IMAD R115, R115, 0x6c, RZ ;  /* 0x0000006c73737824 */ /* 0x000fe200078e02ff */
[-C--:B------:R-:W-:Y:S01]  /*2d50*/  LEA R46, P0, R47, R124.reuse, 0x3 ;  /* 0x0000007c2f2e7211 */ /* 0x080fe200078018ff */
[----:B------:R-:W-:Y:S01]  /*2d60*/  IMAD.U32 R2, RZ, RZ, UR12 ;  /* 0x0000000cff027e24 */ /* 0x000fe2000f8e00ff */
[-C--:B------:R-:W-:Y:S01]  /*2d70*/  LEA.HI.X.SX32 R119, R7, R125.reuse, 0x2, P4 ;  /* 0x0000007d07777211 */ /* 0x080fe200020f16ff */
[----:B------:R-:W-:Y:S01]  /*2d80*/  IMAD.U32 R7, RZ, RZ, UR50 ;  /* 0x00000032ff077e24 */ /* 0x000fe2000f8e00ff */
[----:B------:R-:W-:Y:S01]  /*2d90*/  IADD3 R50, P4, PT, R124, UR41, RZ ;  /* 0x000000297c327c10 */ /* 0x000fe2000ff9e0ff */
[----:B------:R-:W-:Y:S01]  /*2da0*/  VIADD R10, R172, 0xfffffffb ;  /* 0xfffffffbac0a7836 */ /* 0x000fe20000000000 */
[-C--:B------:R-:W-:Y:S01]  /*2db0*/  LEA.HI.X.SX32 R47, R3, R125.reuse, 0x2, P0 ;  /* 0x0000007d032f7211 */ /* 0x080fe200000f16ff */
[----:B------:R-:W-:Y:S01]  /*2dc0*/  IMAD.U32 R3, RZ, RZ, UR52 ;  /* 0x00000034ff037e24 */ /* 0x000fe2000f8e00ff */
[-C--:B------:R-:W-:Y:S01]  /*2dd0*/  LEA R48, P0, R49, R124.reuse, 0x4 ;  /* 0x0000007c31307211 */ /* 0x080fe200078020ff */
[----:B------:R-:W-:Y:S01]  /*2de0*/  IMAD.IADD R20, R20, 0x1, R21 ;  /* 0x0000000114147824 */ /* 0x000fe200078e0215 */
[-C--:B------:R-:W-:Y:S01]  /*2df0*/  LEA.HI.X.SX32 R51, R19, R125.reuse, 0x2, P4 ;  /* 0x0000007d13337211 */ /* 0x080fe200020f16ff */
[----:B------:R-:W-:Y:S01]  /*2e00*/  IMAD.U32 R19, RZ, RZ, UR12 ;  /* 0x0000000cff137e24 */ /* 0x000fe2000f8e00ff */
[----:B------:R-:W-:Y:S01]  /*2e10*/  IADD3 R56, P4, PT, R124, UR33, RZ ;  /* 0x000000217c387c10 */ /* 0x000fe2000ff9e0ff */
[----:B------:R-:W-:Y:S01]  /*2e20*/  IMAD.IADD R24, R24, 0x1, R25 ;  /* 0x0000000118187824 */ /* 0x000fe200078e0219 */
[-C--:B------:R-:W-:Y:S01]  /*2e30*/  LEA.HI.X.SX32 R49, R9, R125.reuse, 0x2, P0 ;  /* 0x0000007d09317211 */ /* 0x080fe200000f16ff */
[----:B------:R-:W-:Y:S01]  /*2e40*/  IMAD.U32 R9, RZ, RZ, UR49 ;  /* 0x00000031ff097e24 */ /* 0x000fe2000f8e00ff */
[----:B------:R-:W-:Y:S01]  /*2e50*/  IADD3 R52, P0, PT, R124, UR37, RZ ;  /* 0x000000257c347c10 */ /* 0x000fe2000ff1e0ff */
[----:B------:R-:W-:Y:S01]  /*2e60*/  IMAD R19, R19, 0x70, RZ ;  /* 0x0000007013137824 */ /* 0x000fe200078e02ff */
[-C--:B------:R-:W-:Y:S01]  /*2e70*/  LEA.HI.X.SX32 R57, R31, R125.reuse, 0x2, P4 ;  /* 0x0000007d1f397211 */ /* 0x080fe200020f16ff */
[----:B------:R-:W-:Y:S01]  /*2e80*/  IMAD.IADD R14, R14, 0x1, R15 ;  /* 0x000000010e0e7824 */ /* 0x000fe200078e020f */
[-C--:B------:R-:W-:Y:S01]  /*2e90*/  IADD3 R62, P4, PT, R63, R124.reuse, RZ ;  /* 0x0000007c3f3e7210 */ /* 0x080fe20007f9e0ff */
[C---:B------:R-:W-:Y:S01]  /*2ea0*/  VIADD R170, R172.reuse, 0x1f ;  /* 0x0000001facaa7836 */ /* 0x040fe20000000000 */
[-C--:B------:R-:W-:Y:S01]  /*2eb0*/  LEA.HI.X.SX32 R53, R29, R125.reuse, 0x2, P0 ;  /* 0x0000007d1d357211 */ /* 0x080fe200000f16ff */
[----:B------:R-:W-:Y:S01]  /*2ec0*/  IMAD.U32 R29, RZ, RZ, UR31 ;  /* 0x0000001fff1d7e24 */ /* 0x000fe2000f8e00ff */
[-C--:B------:R-:W-:Y:S01]  /*2ed0*/  LEA R58, P0, R59, R124.reuse, 0x5 ;  /* 0x0000007c3b3a7211 */ /* 0x080fe200078028ff */
[C---:B------:R-:W-:Y:S01]  /*2ee0*/  VIADD R21, R172.reuse, 0xffffffc6 ;  /* 0xffffffc6ac157836 */ /* 0x040fe20000000000 */
[-C--:B------:R-:W-:Y:S01]  /*2ef0*/  LEA.HI.X.SX32 R63, R3, R125.reuse, 0x2, P4 ;  /* 0x0000007d033f7211 */ /* 0x080fe200020f16ff */
[----:B------:R-:W-:Y:S01]  /*2f00*/  IMAD.U32 R3, RZ, RZ, UR48 ;  /* 0x00000030ff037e24 */ /* 0x000fe2000f8e00ff */
[-C--:B------:R-:W-:Y:S01]  /*2f10*/  IADD3 R68, P4, PT, R69, R124.reuse, RZ ;  /* 0x0000007c45447210 */ /* 0x080fe20007f9e0ff */
[C---:B------:R-:W-:Y:S01]  /*2f20*/  VIADD R25, R172.reuse, 0xffffffdc ;  /* 0xffffffdcac197836 */ /* 0x040fe20000000000 */
[-C--:B------:R-:W-:Y:S01]  /*2f30*/  LEA.HI.X.SX32 R59, R33, R125.reuse, 0x2, P0 ;  /* 0x0000007d213b7211 */ /* 0x080fe200000f16ff */
[C---:B------:R-:W-:Y:S01]  /*2f40*/  VIADD R33, R172.reuse, 0xffffffd4 ;  /* 0xffffffd4ac217836 */ /* 0x040fe20000000000 */
[-C--:B------:R-:W-:Y:S01]  /*2f50*/  IADD3 R64, P0, PT, R65, R124.reuse, RZ ;  /* 0x0000007c41407210 */ /* 0x080fe20007f1e0ff */
[C---:B------:R-:W-:Y:S01]  /*2f60*/  VIADD R43, R172.reuse, 0xffffffd2 ;  /* 0xffffffd2ac2b7836 */ /* 0x040fe20000000000 */
[-C--:B------:R-:W-:Y:S01]  /*2f70*/  LEA.HI.X.SX32 R69, R7, R125.reuse, 0x2, P4 ;  /* 0x0000007d07457211 */ /* 0x080fe200020f16ff */
[----:B------:R-:W-:Y:S01]  /*2f80*/  IMAD.U32 R7, RZ, RZ, UR12 ;  /* 0x0000000cff077e24 */ /* 0x000fe2000f8e00ff */
[-C--:B------:R-:W-:Y:S01]  /*2f90*/  IADD3 R74, P4, PT, R75, R124.reuse, RZ ;  /* 0x0000007c4b4a7210 */ /* 0x080fe20007f9e0ff */
[C---:B------:R-:W-:Y:S01]  /*2fa0*/  VIADD R35, R172.reuse, 0xffffffd6 ;  /* 0xffffffd6ac237836 */ /* 0x040fe20000000000 */
[-C--:B------:R-:W-:Y:S01]  /*2fb0*/  LEA.HI.X.SX32 R65, R5, R125.reuse, 0x2, P0 ;  /* 0x0000007d05417211 */ /* 0x080fe200000f16ff */
[----:B------:R-:W-:Y:S01]  /*2fc0*/  IMAD.U32 R5, RZ, RZ, UR47 ;  /* 0x0000002fff057e24 */ /* 0x000fe2000f8e00ff */
[-C--:B------:R-:W-:Y:S01]  /*2fd0*/  LEA.HI.X.SX32 R75, R3, R125.reuse, 0x2, P4 ;  /* 0x0000007d034b7211 */ /* 0x080fe200020f16ff */
[----:B------:R-:W-:Y:S01]  /*2fe0*/  IMAD.U32 R3, RZ, RZ, UR46 ;  /* 0x0000002eff037e24 */ /* 0x000fe2000f8e00ff */
[-C--:B------:R-:W-:Y:S01]  /*2ff0*/  IADD3 R76, P4, PT, R77, R124.reuse, RZ ;  /* 0x0000007c4d4c7210 */ /* 0x080fe20007f9e0ff */
[----:B------:R-:W-:Y:S01]  /*3000*/  IMAD R7, R7, 0x78, RZ ;  /* 0x0000007807077824 */ /* 0x000fe200078e02ff */
[-C--:B------:R-:W-:Y:S01]  /*3010*/  IADD3 R70, P0, PT, R71, R124.reuse, RZ ;  /* 0x0000007c47467210 */ /* 0x080fe20007f1e0ff */
[C---:B------:R-:W-:Y:S01]  /*3020*/  VIADD R60, R172.reuse, 0xffffffda ;  /* 0xffffffdaac3c7836 */ /* 0x040fe20000000000 */
[-C--:B------:R-:W-:Y:S01]  /*3030*/  LEA.HI.X.SX32 R77, R5, R125.reuse, 0x2, P4 ;  /* 0x0000007d054d7211 */ /* 0x080fe200020f16ff */
[----:B------:R-:W-:Y:S01]  /*3040*/  IMAD.U32 R5, RZ, RZ, UR45 ;  /* 0x0000002dff057e24 */ /* 0x000fe2000f8e00ff */
[-C--:B------:R-:W-:Y:S01]  /*3050*/  IADD3 R80, P4, PT, R81, R124.reuse, RZ ;  /* 0x0000007c51507210 */ /* 0x080fe20007f9e0ff */
[----:B------:R-:W-:Y:S01]  /*3060*/  VIADD R176, R172, 0xffffffc0 ;  /* 0xffffffc0acb07836 */ /* 0x000fe20000000000 */
[-C--:B------:R-:W-:Y:S01]  /*3070*/  LEA.HI.X.SX32 R71, R9, R125.reuse, 0x2, P0 ;  /* 0x0000007d09477211 */ /* 0x080fe200000f16ff */
[----:B------:R-:W-:Y:S01]  /*3080*/  IMAD.U32 R9, RZ, RZ, UR12 ;  /* 0x0000000cff097e24 */ /* 0x000fe2000f8e00ff */
[-C--:B------:R-:W-:Y:S01]  /*3090*/  LEA.HI.X.SX32 R81, R3, R125.reuse, 0x2, P4 ;  /* 0x0000007d03517211 */ /* 0x080fe200020f16ff */
[----:B------:R-:W-:Y:S01]  /*30a0*/  IMAD.U32 R3, RZ, RZ, UR44 ;  /* 0x0000002cff037e24 */ /* 0x000fe2000f8e00ff */
[-C--:B------:R-:W-:Y:S01]  /*30b0*/  LEA R82, P4, R83, R124.reuse, 0x6 ;  /* 0x0000007c53527211 */ /* 0x080fe200078830ff */
[----:B------:R-:W-:Y:S01]  /*30c0*/  IMAD R9, R9, 0x74, RZ ;  /* 0x0000007409097824 */ /* 0x000fe200078e02ff */
[----:B---3--:R-:W-:Y:S01]  /*30d0*/  BAR.SYNC.DEFER_BLOCKING 0x0 ;  /* 0x0000000000007b1d */ /* 0x008fe20000010000 */
[----:B------:R-:W-:Y:S01]  /*30e0*/  ISETP.NE.U32.AND P0, PT, R38, RZ, PT ;  /* 0x000000ff2600720c */ /* 0x000fe20003f05070 */
[----:B------:R-:W-:Y:S01]  /*30f0*/  VIADD R180, R172, 0xffffffbb ;  /* 0xffffffbbacb47836 */ /* 0x000fe20000000000 */
[----:B------:R-:W-:Y:S01]  /*3100*/  LEA.HI.X.SX32 R83, R5, R125, 0x2, P4 ;  /* 0x0000007d05537211 */ /* 0x000fe200020f16ff */
[----:B------:R-:W-:Y:S01]  /*3110*/  IMAD.U32 R5, RZ, RZ, UR43 ;  /* 0x0000002bff057e24 */ /* 0x000fe2000f8e00ff */
[----:B------:R-:W-:-:S02]  /*3120*/  IADD3 R86, P4, PT, R87, R124, RZ ;  /* 0x0000007c57567210 */ /* 0x000fc40007f9e0ff */
[----:B------:R-:W-:Y:S02]  /*3130*/  LOP3.LUT R20, R20, 0x3, RZ, 0xc0, !PT ;  /* 0x0000000314147812 */ /* 0x000fe400078ec0ff */
[-C--:B------:R-:W-:Y:S01]  /*3140*/  LEA.HI.X.SX32 R87, R3, R125.reuse, 0x2, P4 ;  /* 0x0000007d03577211 */ /* 0x080fe200020f16ff */
[----:B------:R-:W-:Y:S01]  /*3150*/  IMAD.U32 R3, RZ, RZ, UR42 ;  /* 0x0000002aff037e24 */ /* 0x000fe2000f8e00ff */
[-C--:B------:R-:W-:Y:S02]  /*3160*/  IADD3 R88, P4, PT, R89, R124.reuse, RZ ;  /* 0x0000007c59587210 */ /* 0x080fe40007f9e0ff */
[----:B------:R-:W-:Y:S01]  /*3170*/  LOP3.LUT R24, R24, 0x3, RZ, 0xc0, !PT ;  /* 0x0000000318187812 */ /* 0x000fe200078ec0ff */
[----:B------:R-:W-:Y:S01]  /*3180*/  VOTEU.ALL UP1, P0 ;  /* 0x0000000000ff7886 */ /* 0x000fe20000020000 */
[----:B------:R-:W-:Y:S01]  /*3190*/  LEA.HI.X.SX32 R89, R5, R125, 0x2, P4 ;  /* 0x0000007d05597211 */ /* 0x000fe200020f16ff */
[----:B------:R-:W-:Y:S01]  /*31a0*/  IMAD.U32 R5, RZ, RZ, UR41 ;  /* 0x00000029ff057e24 */ /* 0x000fe2000f8e00ff */
[----:B------:R-:W-:Y:S01]  /*31b0*/  IADD3 R92, P4, PT, R93, R124, RZ ;  /* 0x0000007c5d5c7210 */ /* 0x000fe20007f9e0ff */
[----:B------:R-:W-:Y:S01]  /*31c0*/  VOTEU.ALL UP2, P0 ;  /* 0x0000000000ff7886 */ /* 0x000fe20000040000 */
[----:B------:R-:W-:-:S04]  /*31d0*/  @!UP1 UIADD3 UR8, UPT, UPT, -UR18, 0x100000, URZ ;  /* 0x0010000012089890 */ /* 0x000fc8000fffe1ff */
[----:B------:R-:W-:Y:S02]  /*31e0*/  @!UP1 USHF.L.U32 UR9, UR8, 0xb, URZ ;  /* 0x0000000b08099899 */ /* 0x000fe400080006ff */
[----:B------:R-:W-:Y:S01]  /*31f0*/  @!UP1 USHF.L.U32 UR8, UR8, 0x1, URZ ;  /* 0x0000000108089899 */ /* 0x000fe200080006ff */
[----:B------:R-:W-:Y:S01]  /*3200*/  LEA.HI.X.SX32 R93, R3, R125, 0x2, P4 ;  /* 0x0000007d035d7211 */ /* 0x000fe200020f16ff */
[----:B------:R-:W-:Y:S01]  /*3210*/  IMAD.U32 R3, RZ, RZ, UR40 ;  /* 0x00000028ff037e24 */ /* 0x000fe2000f8e00ff */
[----:B------:R-:W-:Y:S01]  /*3220*/  IADD3 R94, P4, PT, R95, R124, RZ ;  /* 0x0000007c5f5e7210 */ /* 0x000fe20007f9e0ff */
[----:B------:R-:W-:-:S04]  /*3230*/  @!UP1 UIADD3 UR4, UPT, UPT, -UR18, 0x100000, URZ ;  /* 0x0010000012049890 */ /* 0x000fc8000fffe1ff */
[----:B------:R-:W-:Y:S02]  /*3240*/  @!UP1 USHF.L.U32 UR5, UR4, 0xb, URZ ;  /* 0x0000000b04059899 */ /* 0x000fe400080006ff */
[----:B------:R-:W-:Y:S01]  /*3250*/  @!UP1 USHF.L.U32 UR4, UR4, 0x1, URZ ;  /* 0x0000000104049899 */ /* 0x000fe200080006ff */
[----:B------:R-:W-:Y:S01]  /*3260*/  VOTEU.ALL UP1, P0 ;  /* 0x0000000000ff7886 */ /* 0x000fe20000020000 */
[-C--:B------:R-:W-:Y:S01]  /*3270*/  LEA.HI.X.SX32 R95, R5, R125.reuse, 0x2, P4 ;  /* 0x0000007d055f7211 */ /* 0x080fe200020f16ff */
[----:B------:R-:W-:Y:S01]  /*3280*/  IMAD.U32 R5, RZ, RZ, UR39 ;  /* 0x00000027ff057e24 */ /* 0x000fe2000f8e00ff */
[-C--:B------:R-:W-:Y:S01]  /*3290*/  IADD3 R98, P4, PT, R99, R124.reuse, RZ ;  /* 0x0000007c63627210 */ /* 0x080fe20007f9e0ff */
[----:B------:R-:W1:Y:S02]  /*32a0*/  FENCE.VIEW.ASYNC.S ;  /* 0x00000000000073c6 */ /* 0x000e640000000000 */
[----:B-1----:R-:W1:Y:S02]  /*32b0*/  @!UP1 SYNCS.EXCH.64 URZ, [UR14], UR8 ;  /* 0x000000080eff95b2 */ /* 0x002e640008000100 */
[----:B-1----:R-:W-:Y:S01]  /*32c0*/  BAR.SYNC.DEFER_BLOCKING 0x0 ;  /* 0x0000000000007b1d */ /* 0x002fe20000010000 */
[----:B------:R-:W-:Y:S01]  /*32d0*/  LEA.HI.X.SX32 R99, R3, R125, 0x2, P4 ;  /* 0x0000007d03637211 */ /* 0x000fe200020f16ff */
[----:B------:R-:W-:Y:S01]  /*32e0*/  IMAD.U32 R3, RZ, RZ, UR38 ;  /* 0x00000026ff037e24 */ /* 0x000fe2000f8e00ff */
[----:B------:R-:W-:-:S02]  /*32f0*/  IADD3 R100, P4, PT, R101, R124, RZ ;  /* 0x0000007c65647210 */ /* 0x000fc40007f9e0ff */
[----:B------:R-:W-:Y:S02]  /*3300*/  IADD3 R16, PT, PT, R20, R17, R16 ;  /* 0x0000001114107210 */ /* 0x000fe40007ffe010 */
[----:B------:R-:W-:Y:S01]  /*3310*/  LEA.HI.X.SX32 R101, R5, R125, 0x2, P4 ;  /* 0x0000007d05657211 */ /* 0x000fe200020f16ff */
[----:B------:R-:W-:Y:S01]  /*3320*/  IMAD.U32 R5, RZ, RZ, UR37 ;  /* 0x00000025ff057e24 */ /* 0x000fe2000f8e00ff */
[-C--:B------:R-:W-:Y:S01]  /*3330*/  IADD3 R104, P4, PT, R105, R124.reuse, RZ ;  /* 0x0000007c69687210 */ /* 0x080fe20007f9e0ff */
[----:B------:R-:W-:Y:S01]  /*3340*/  IMAD.SHL.U32 R16, R16, 0x100, RZ ;  /* 0x0000010010107824 */ /* 0x000fe200078e00ff */
[----:B------:R-:W-:Y:S02]  /*3350*/  IADD3 R22, PT, PT, R24, R23, R22 ;  /* 0x0000001718167210 */ /* 0x000fe40007ffe016 */
[----:B------:R-:W-:Y:S01]  /*3360*/  LEA.HI.X.SX32 R105, R3, R125, 0x2, P4 ;  /* 0x0000007d03697211 */ /* 0x000fe200020f16ff */
[----:B------:R-:W-:Y:S01]  /*3370*/  IMAD.U32 R3, RZ, RZ, UR36 ;  /* 0x00000024ff037e24 */ /* 0x000fe2000f8e00ff */
[----:B------:R-:W-:-:S02]  /*3380*/  IADD3 R106, P4, PT, R107, R124, RZ ;  /* 0x0000007c6b6a7210 */ /* 0x000fc40007f9e0ff */
[----:B------:R-:W-:Y:S02]  /*3390*/  LOP3.LUT R14, R14, 0x3, RZ, 0xc0, !PT ;  /* 0x000000030e0e7812 */ /* 0x000fe400078ec0ff */
[----:B------:R-:W-:Y:S01]  /*33a0*/  LEA.HI.X.SX32 R107, R5, R125, 0x2, P4 ;  /* 0x0000007d056b7211 */ /* 0x000fe200020f16ff */
[----:B------:R-:W-:Y:S01]  /*33b0*/  IMAD.U32 R5, RZ, RZ, UR35 ;  /* 0x00000023ff057e24 */ /* 0x000fe2000f8e00ff */
[-C--:B------:R-:W-:Y:S02]  /*33c0*/  IADD3 R110, P4, PT, R111, R124.reuse, RZ ;  /* 0x0000007c6f6e7210 */ /* 0x080fe40007f9e0ff */
[----:B------:R-:W-:Y:S01]  /*33d0*/  IADD3 R12, PT, PT, R14, R13, R12 ;  /* 0x0000000d0e0c7210 */ /* 0x000fe20007ffe00c */
[----:B------:R1:W5:Y:S01]  /*33e0*/  @!UP2 SYNCS.EXCH.64 URZ, [UR10+0x14008], UR4 ;  /* 0x014008040affa5b2 */ /* 0x0003620008000100 */
[----:B------:R-:W-:Y:S01]  /*33f0*/  LEA.HI.X.SX32 R111, R3, R125, 0x2, P4 ;  /* 0x0000007d036f7211 */ /* 0x000fe200020f16ff */
[----:B------:R-:W-:Y:S01]  /*3400*/  IMAD.U32 R3, RZ, RZ, UR34 ;  /* 0x00000022ff037e24 */ /* 0x000fe2000f8e00ff */
[----:B------:R-:W-:Y:S01]  /*3410*/  IADD3 R112, P4, PT, R113, R124, RZ ;  /* 0x0000007c71707210 */ /* 0x000fe20007f9e0ff */
[----:B------:R-:W-:Y:S01]  /*3420*/  @!PT LDS RZ, [RZ] ;  /* 0x00000000fffff984 */ /* 0x000fe20000000800 */
[----:B------:R-:W-:Y:S01]  /*3430*/  @!PT LDS RZ, [RZ] ;  /* 0x00000000fffff984 */ /* 0x000fe20000000800 */
[----:B------:R-:W-:Y:S01]  /*3440*/  @!PT LDS RZ, [RZ] ;  /* 0x00000000fffff984 */ /* 0x000fe20000000800 */
[----:B-----5:R2:W-:Y:S01]  /*3450*/  LDGSTS.E [R173+0xc000], desc[UR16][R124.64], !P3 ;  /* 0x0c0000007cad7fae */ /* 0x0205e2000d9a1010 */
[----:B------:R-:W-:-:S02]  /*3460*/  ISETP.GT.AND P6, PT, R170, 0x1f, PT ;  /* 0x0000001faa00780c */ /* 0x000fc40003fc4270 */
[-C--:B------:R-:W-:Y:S01]  /*3470*/  LEA.HI.X.SX32 R113, R5, R125.reuse, 0x2, P4 ;  /* 0x0000007d05717211 */ /* 0x080fe200020f16ff */
[----:B------:R-:W-:Y:S01]  /*3480*/  IMAD.U32 R5, RZ, RZ, UR33 ;  /* 0x00000021ff057e24 */ /* 0x000fe2000f8e00ff */
[-C--:B------:R-:W-:Y:S01]  /*3490*/  IADD3 R114, P4, PT, R115, R124.reuse, RZ ;  /* 0x0000007c73727210 */ /* 0x080fe20007f9e0ff */
[----:B------:R3:W-:Y:S01]  /*34a0*/  LDGSTS.E [R173+0xc004], desc[UR16][R44.64], !P1 ;  /* 0x0c0040002cad7fae */ /* 0x0007e2000c9a1010 */
[----:B------:R-:W-:Y:S01]  /*34b0*/  SHF.R.U32.HI R13, RZ, 0x1, R0 ;  /* 0x00000001ff0d7819 */ /* 0x000fe20000011600 */
[----:B-1----:R-:W1:Y:S01]  /*34c0*/  LDCU UR4, c[0x0][0x3b0] ;  /* 0x00007600ff0477ac */ /* 0x002e620008000800 */
[----:B------:R-:W-:Y:S01]  /*34d0*/  LEA.HI.X.SX32 R115, R3, R125, 0x2, P4 ;  /* 0x0000007d03737211 */ /* 0x000fe200020f16ff */
[----:B------:R-:W-:Y:S01]  /*34e0*/  IMAD.U32 R3, RZ, RZ, UR32 ;  /* 0x00000020ff037e24 */ /* 0x000fe2000f8e00ff */
[----:B------:R-:W-:Y:S01]  /*34f0*/  IADD3 R18, P4, PT, R19, R124, RZ ;  /* 0x0000007c13127210 */ /* 0x000fe20007f9e0ff */
[----:B------:R-:W-:Y:S01]  /*3500*/  LDGSTS.E [R173+0xc008], desc[UR16][R46.64], !P5 ;  /* 0x0c0080002ead7fae */ /* 0x000fe2000e9a1010 */
[----:B------:R-:W-:-:S02]  /*3510*/  P2R R178, PR, RZ, 0x1 ;  /* 0x00000001ffb27803 */ /* 0x000fc40000000000 */
[-C--:B------:R-:W-:Y:S01]  /*3520*/  LEA.HI.X.SX32 R19, R5, R125.reuse, 0x2, P4 ;  /* 0x0000007d05137211 */ /* 0x080fe200020f16ff */
[----:B------:R-:W-:Y:S01]  /*3530*/  IMAD R5, R2, 0x7c, RZ ;  /* 0x0000007c02057824 */ /* 0x000fe200078e02ff */
[-C--:B------:R-:W-:Y:S01]  /*3540*/  IADD3 R8, P4, PT, R9, R124.reuse, RZ ;  /* 0x0000007c09087210 */ /* 0x080fe20007f9e0ff */
[----:B------:R-:W-:Y:S01]  /*3550*/  VIADD R2, R172, 0xfffffffa ;  /* 0xfffffffaac027836 */ /* 0x000fe20000000000 */
[----:B------:R-:W-:Y:S02]  /*3560*/  LDGSTS.E [R173+0xc00c], desc[UR16][R118.64], !P2 ;  /* 0x0c00c00076ad7fae */ /* 0x000fe4000d1a1010 */
[-C--:B------:R-:W-:Y:S01]  /*3570*/  LEA.HI.X.SX32 R9, R3, R125.reuse, 0x2, P4 ;  /* 0x0000007d03097211 */ /* 0x080fe200020f16ff */
[----:B------:R-:W-:Y:S01]  /*3580*/  IMAD.U32 R3, RZ, RZ, UR30 ;  /* 0x0000001eff037e24 */ /* 0x000fe2000f8e00ff */
[-C--:B------:R-:W-:Y:S02]  /*3590*/  IADD3 R6, P4, PT, R7, R124.reuse, RZ ;  /* 0x0000007c07067210 */ /* 0x080fe40007f9e0ff */
[----:B------:R-:W-:Y:S01]  /*35a0*/  ISETP.GE.U32.AND P3, PT, R2, 0x7fffffdb, PT ;  /* 0x7fffffdb0200780c */ /* 0x000fe20003f66070 */
[C---:B------:R-:W-:Y:S01]  /*35b0*/  VIADD R2, R172.reuse, 0xfffffff9 ;  /* 0xfffffff9ac027836 */ /* 0x040fe20000000000 */
[-C--:B------:R-:W-:Y:S01]  /*35c0*/  LEA.HI.X.SX32 R7, R29, R125.reuse, 0x2, P4 ;  /* 0x0000007d1d077211 */ /* 0x080fe200020f16ff */
[----:B------:R-:W-:Y:S01]  /*35d0*/  VIADD R29, R172, 0xffffffde ;  /* 0xffffffdeac1d7836 */ /* 0x000fe20000000000 */
[----:B------:R-:W-:Y:S01]  /*35e0*/  IADD3 R4, P4, PT, R5, R124, RZ ;  /* 0x0000007c05047210 */ /* 0x000fe20007f9e0ff */
[----:B-1----:R-:W-:Y:S01]  /*35f0*/  IMAD R175, R175, UR4, RZ ;  /* 0x00000004afaf7c24 */ /* 0x002fe2000f8e02ff */
[----:B------:R-:W-:Y:S01]  /*3600*/  ISETP.GE.U32.AND P1, PT, R2, 0x7fffffda, PT ;  /* 0x7fffffda0200780c */ /* 0x000fe20003f26070 */
[C---:B------:R-:W-:Y:S01]  /*3610*/  VIADD R2, R172.reuse, 0xfffffff7 ;  /* 0xfffffff7ac027836 */ /* 0x040fe20000000000 */
[----:B------:R-:W-:Y:S01]  /*3620*/  LEA.HI.X.SX32 R5, R3, R125, 0x2, P4 ;  /* 0x0000007d03057211 */ /* 0x000fe200020f16ff */
[----:B------:R-:W-:Y:S01]  /*3630*/  VIADD R3, R172, 0xfffffff8 ;  /* 0xfffffff8ac037836 */ /* 0x000fe20000000000 */
[----:B------:R-:W-:Y:S01]  /*3640*/  ISETP.GE.U32.AND P4, PT, R10, 0x7fffffdc, PT ;  /* 0x7fffffdc0a00780c */ /* 0x000fe20003f86070 */
[----:B------:R-:W-:-:S02]  /*3650*/  VIADD R10, R172, 0xffffffe0 ;  /* 0xffffffe0ac0a7836 */ /* 0x000fc40000000000 */
[----:B------:R-:W-:Y:S01]  /*3660*/  IMAD R183, R183, UR4, RZ ;  /* 0x00000004b7b77c24 */ /* 0x000fe2000f8e02ff */
[----:B------:R-:W-:Y:S01]  /*3670*/  ISETP.GE.U32.AND P5, PT, R3, 0x7fffffd9, PT ;  /* 0x7fffffd90300780c */ /* 0x000fe20003fa6070 */
[----:B------:R-:W-:Y:S01]  /*3680*/  IMAD R179, R179, UR4, RZ ;  /* 0x00000004b3b37c24 */ /* 0x000fe2000f8e02ff */
[----:B------:R-:W-:Y:S01]  /*3690*/  ISETP.GE.U32.AND P2, PT, R10, 0x7fffffc1, PT ;  /* 0x7fffffc10a00780c */ /* 0x000fe20003f46070 */
[----:B------:R-:W-:Y:S02]  /*36a0*/  IMAD R191, R191, UR4, RZ ;  /* 0x00000004bfbf7c24 */ /* 0x000fe4000f8e02ff */
[----:B------:R-:W-:Y:S01]  /*36b0*/  IMAD R187, R187, UR4, RZ ;  /* 0x00000004bbbb7c24 */ /* 0x000fe2000f8e02ff */
[----:B------:R-:W-:Y:S01]  /*36c0*/  SEL R3, RZ, 0x1, P2 ;  /* 0x00000001ff037807 */ /* 0x000fe20001000000 */
[----:B------:R-:W-:Y:S02]  /*36d0*/  IMAD R199, R199, UR4, RZ ;  /* 0x00000004c7c77c24 */ /* 0x000fe4000f8e02ff */
[----:B------:R-:W-:Y:S01]  /*36e0*/  LDGSTS.E [R173+0xc010], desc[UR16][R48.64], !P4 ;  /* 0x0c01000030ad7fae */ /* 0x000fe2000e1a1010 */
[----:B------:R-:W-:Y:S01]  /*36f0*/  ISETP.GE.U32.AND P4, PT, R2, 0x7fffffd8, PT ;  /* 0x7fffffd80200780c */ /* 0x000fe20003f86070 */
[----:B------:R-:W-:-:S02]  /*3700*/  VIADD R2, R172, 0xfffffff6 ;  /* 0xfffffff6ac027836 */ /* 0x000fc40000000000 */
[----:B------:R-:W-:Y:S01]  /*3710*/  IMAD.IADD R3, R3, 0x1, R28 ;  /* 0x0000000103037824 */ /* 0x000fe200078e021c */
[----:B------:R-:W-:Y:S01]  /*3720*/  LDGSTS.E [R173+0xc014], desc[UR16][R50.64], !P3 ;  /* 0x0c01400032ad7fae */ /* 0x000fe2000d9a1010 */
[----:B------:R-:W-:Y:S01]  /*3730*/  IMAD R195, R195, UR4, RZ ;  /* 0x00000004c3c37c24 */ /* 0x000fe2000f8e02ff */
[----:B------:R-:W-:Y:S01]  /*3740*/  ISETP.GE.U32.AND P3, PT, R2, 0x7fffffd7, PT ;  /* 0x7fffffd70200780c */ /* 0x000fe20003f66070 */
[----:B------:R-:W-:Y:S01]  /*3750*/  VIADD R2, R172, 0xfffffff5 ;  /* 0xfffffff5ac027836 */ /* 0x000fe20000000000 */
[----:B------:R-:W-:Y:S01]  /*3760*/  LOP3.LUT R3, R3, 0x3, RZ, 0xc0, !PT ;  /* 0x0000000303037812 */ /* 0x000fe200078ec0ff */
[----:B------:R-:W-:Y:S01]  /*3770*/  LDGSTS.E [R173+0xc018], desc[UR16][R52.64], !P1 ;  /* 0x0c01800034ad7fae */ /* 0x000fe2000c9a1010 */
[----:B------:R-:W-:Y:S02]  /*3780*/  IMAD R207, R207, UR4, RZ ;  /* 0x00000004cfcf7c24 */ /* 0x000fe4000f8e02ff */
[----:B------:R-:W-:Y:S01]  /*3790*/  IADD3 R3, PT, PT, R3, R27, R26 ;  /* 0x0000001b03037210 */ /* 0x000fe20007ffe01a */
[----:B------:R-:W-:Y:S01]  /*37a0*/  LDGSTS.E [R173+0xc01c], desc[UR16][R56.64], !P5 ;  /* 0x0c01c00038ad7fae */ /* 0x000fe2000e9a1010 */
[----:B------:R-:W-:Y:S01]  /*37b0*/  ISETP.GE.U32.AND P1, PT, R2, 0x7fffffd6, PT ;  /* 0x7fffffd60200780c */ /* 0x000fe20003f26070 */
[C---:B------:R-:W-:Y:S01]  /*37c0*/  VIADD R2, R172.reuse, 0xfffffff4 ;  /* 0xfffffff4ac027836 */ /* 0x040fe20000000000 */
[----:B------:R-:W-:Y:S01]  /*37d0*/  LOP3.LUT R3, R3, 0xf, RZ, 0xc0, !PT ;  /* 0x0000000f03037812 */ /* 0x000fe200078ec0ff */
[----:B------:R-:W-:Y:S01]  /*37e0*/  LDGSTS.E [R173+0xc020], desc[UR16][R58.64], !P4 ;  /* 0x0c0200003aad7fae */ /* 0x000fe2000e1a1010 */
[----:B------:R-:W-:-:S02]  /*37f0*/  VIADD R26, R172, 0xffffffc3 ;  /* 0xffffffc3ac1a7836 */ /* 0x000fc40000000000 */
[----:B------:R-:W-:Y:S01]  /*3800*/  ISETP.GE.U32.AND P5, PT, R2, 0x7fffffd5, PT ;  /* 0x7fffffd50200780c */ /* 0x000fe20003fa6070 */
[----:B------:R-:W-:Y:S01]  /*3810*/  VIADD R2, R172, 0xfffffff3 ;  /* 0xfffffff3ac027836 */ /* 0x000fe20000000000 */
[----:B------:R-:W-:Y:S01]  /*3820*/  LDGSTS.E [R173+0xc024], desc[UR16][R62.64], !P3 ;  /* 0x0c0240003ead7fae */ /* 0x000fe2000d9a1010 */
[----:B------:R-:W-:Y:S01]  /*3830*/  IMAD R22, R22, 0x10, R3 ;  /* 0x0000001016167824 */ /* 0x000fe200078e0203 */
[----:B------:R-:W-:Y:S01]  /*3840*/  LOP3.LUT R3, R16, 0xf00, RZ, 0xe2, !PT ;  /* 0x00000f0010037812 */ /* 0x000fe200078ee2ff */
[----:B------:R-:W-:Y:S01]  /*3850*/  VIADD R16, R172, 0xffffffcb ;  /* 0xffffffcbac107836 */ /* 0x000fe20000000000 */
[----:B------:R-:W-:Y:S01]  /*3860*/  ISETP.GE.U32.AND P4, PT, R2, 0x7fffffd4, PT ;  /* 0x7fffffd40200780c */ /* 0x000fe20003f86070 */
[----:B------:R-:W-:Y:S01]  /*3870*/  VIADD R2, R172, 0xfffffff2 ;  /* 0xfffffff2ac027836 */ /* 0x000fe20000000000 */
[----:B------:R-:W-:Y:S01]  /*3880*/  LOP3.LUT R22, R22, 0xff, RZ, 0xc0, !PT ;  /* 0x000000ff16167812 */ /* 0x000fe200078ec0ff */
[----:B------:R-:W-:Y:S01]  /*3890*/  IMAD R3, R12, 0x1000, R3 ;  /* 0x000010000c037824 */ /* 0x000fe200078e0203 */
[----:B------:R-:W-:Y:S01]  /*38a0*/  LDGSTS.E [R173+0xc028], desc[UR16][R64.64], !P1 ;  /* 0x0c02800040ad7fae */ /* 0x000fe2000c9a1010 */
[----:B------:R-:W-:Y:S01]  /*38b0*/  VIADD R27, R172, 0xffffffdf ;  /* 0xffffffdfac1b7836 */ /* 0x000fe20000000000 */
[----:B------:R-:W-:Y:S01]  /*38c0*/  ISETP.GE.U32.AND P3, PT, R2, 0x7fffffd3, PT ;  /* 0x7fffffd30200780c */ /* 0x000fe20003f66070 */
[----:B------:R-:W-:Y:S01]  /*38d0*/  IMAD.IADD R3, R3, 0x1, R22 ;  /* 0x0000000103037824 */ /* 0x000fe200078e0216 */
[----:B------:R-:W-:Y:S01]  /*38e0*/  LDGSTS.E [R173+0xc02c], desc[UR16][R68.64], !P5 ;  /* 0x0c02c00044ad7fae */ /* 0x000fe2000e9a1010 */
[----:B------:R-:W-:-:S02]  /*38f0*/  VIADD R2, R172, 0xfffffff1 ;  /* 0xfffffff1ac027836 */ /* 0x000fc40000000000 */
[----:B------:R-:W-:Y:S01]  /*3900*/  VIADD R22, R172, 0xffffffc7 ;  /* 0xffffffc7ac167836 */ /* 0x000fe20000000000 */
[----:B------:R-:W-:Y:S01]  /*3910*/  LOP3.LUT R61, R3, 0xffff, RZ, 0xc0, !PT ;  /* 0x0000ffff033d7812 */ /* 0x000fe200078ec0ff */
[----:B------:R-:W-:Y:S01]  /*3920*/  LDGSTS.E [R173+0xc030], desc[UR16][R70.64], !P4 ;  /* 0x0c03000046ad7fae */ /* 0x000fe2000e1a1010 */
[----:B------:R-:W-:Y:S01]  /*3930*/  ISETP.GE.U32.AND P1, PT, R2, 0x7fffffd2, PT ;  /* 0x7fffffd20200780c */ /* 0x000fe20003f26070 */
[----:B------:R-:W-:Y:S01]  /*3940*/  VIADD R2, R172, 0xfffffff0 ;  /* 0xfffffff0ac027836 */ /* 0x000fe20000000000 */
[--C-:B------:R-:W-:Y:S01]  /*3950*/  SHF.R.U32.HI R3, RZ, 0xf, R61.reuse ;  /* 0x0000000fff037819 */ /* 0x100fe2000001163d */
[----:B------:R-:W-:Y:S02]  /*3960*/  IMAD R203, R203, UR4, RZ ;  /* 0x00000004cbcb7c24 */ /* 0x000fe4000f8e02ff */
[----:B------:R-:W-:Y:S01]  /*3970*/  LDGSTS.E [R173+0xc034], desc[UR16][R74.64], !P3 ;  /* 0x0c0340004aad7fae */ /* 0x000fe2000d9a1010 */
[----:B------:R-:W-:Y:S01]  /*3980*/  ISETP.GE.U32.AND P5, PT, R2, 0x7fffffd1, PT ;  /* 0x7fffffd10200780c */ /* 0x000fe20003fa6070 */
[----:B------:R-:W-:Y:S01]  /*3990*/  IMAD R211, R211, UR4, RZ ;  /* 0x00000004d3d37c24 */ /* 0x000fe2000f8e02ff */
[----:B------:R-:W-:Y:S01]  /*39a0*/  LOP3.LUT P4, RZ, R3, 0x1, RZ, 0xc0, !PT ;  /* 0x0000000103ff7812 */ /* 0x000fe2000788c0ff */
[----:B------:R-:W-:Y:S01]  /*39b0*/  IMAD R209, R209, UR4, RZ ;  /* 0x00000004d1d17c24 */ /* 0x000fe2000f8e02ff */
[--C-:B------:R-:W-:Y:S01]  /*39c0*/  SHF.R.U32.HI R3, RZ, 0xe, R61.reuse ;  /* 0x0000000eff037819 */ /* 0x100fe2000001163d */
[----:B------:R-:W-:Y:S01]  /*39d0*/  IMAD R215, R215, UR4, RZ ;  /* 0x00000004d7d77c24 */ /* 0x000fe2000f8e02ff */
[--C-:B------:R-:W-:Y:S01]  /*39e0*/  SHF.R.U32.HI R2, RZ, 0xd, R61.reuse ;  /* 0x0000000dff027819 */ /* 0x100fe2000001163d */
[----:B------:R-:W-:Y:S01]  /*39f0*/  LDGSTS.E [R173+0xc038], desc[UR16][R76.64], !P1 ;  /* 0x0c0380004cad7fae */ /* 0x000fe2000c9a1010 */
[----:B------:R-:W-:Y:S01]  /*3a00*/  LOP3.LUT P3, RZ, R3, 0x1, RZ, 0xc0, !PT ;  /* 0x0000000103ff7812 */ /* 0x000fe2000786c0ff */
[----:B------:R-:W-:Y:S01]  /*3a10*/  IMAD R213, R213, UR4, RZ ;  /* 0x00000004d5d57c24 */ /* 0x000fe2000f8e02ff */
[----:B------:R-:W-:Y:S01]  /*3a20*/  LOP3.LUT P1, RZ, R2, 0x1, RZ, 0xc0, !PT ;  /* 0x0000000102ff7812 */ /* 0x000fe2000782c0ff */
[----:B------:R-:W-:Y:S01]  /*3a30*/  IMAD R219, R219, UR4, RZ ;  /* 0x00000004dbdb7c24 */ /* 0x000fe2000f8e02ff */
[--C-:B------:R-:W-:Y:S01]  /*3a40*/  SHF.R.U32.HI R3, RZ, 0xc, R61.reuse ;  /* 0x0000000cff037819 */ /* 0x100fe2000001163d */
[----:B------:R-:W-:Y:S01]  /*3a50*/  LDGSTS.E [R173+0xc03c], desc[UR16][R80.64], !P5 ;  /* 0x0c03c00050ad7fae */ /* 0x000fe2000e9a1010 */
[--C-:B------:R-:W-:Y:S01]  /*3a60*/  SHF.R.U32.HI R2, RZ, 0xb, R61.reuse ;  /* 0x0000000bff027819 */ /* 0x100fe2000001163d */
[----:B------:R-:W-:Y:S01]  /*3a70*/  IMAD R217, R217, UR4, RZ ;  /* 0x00000004d9d97c24 */ /* 0x000fe2000f8e02ff */
[----:B------:R-:W-:Y:S01]  /*3a80*/  LOP3.LUT P5, RZ, R3, 0x1, RZ, 0xc0, !PT ;  /* 0x0000000103ff7812 */ /* 0x000fe200078ac0ff */
[----:B------:R-:W-:Y:S01]  /*3a90*/  LDGSTS.E [R173+0xc040], desc[UR16][R82.64], P4 ;  /* 0x0c04000052ad7fae */ /* 0x000fe2000a1a1010 */
[----:B------:R-:W-:Y:S01]  /*3aa0*/  LOP3.LUT P4, RZ, R2, 0x1, RZ, 0xc0, !PT ;  /* 0x0000000102ff7812 */ /* 0x000fe2000788c0ff */
[----:B------:R-:W-:Y:S01]  /*3ab0*/  IMAD R177, R177, UR4, RZ ;  /* 0x00000004b1b17c24 */ /* 0x000fe2000f8e02ff */
[--C-:B------:R-:W-:Y:S01]  /*3ac0*/  SHF.R.U32.HI R3, RZ, 0xa, R61.reuse ;  /* 0x0000000aff037819 */ /* 0x100fe2000001163d */
[----:B------:R-:W-:Y:S01]  /*3ad0*/  LDGSTS.E [R173+0xc044], desc[UR16][R86.64], P3 ;  /* 0x0c04400056ad7fae */ /* 0x000fe200099a1010 */
        /* <DEDUP_REMOVED lines=24> */
[----:B------:R-:W-:Y:S01]  /*3c60*/  LOP3.LUT R3, R0, 0x1f, RZ, 0xc0, !PT ;  /* 0x0000001f00037812 */ /* 0x000fe200078ec0ff */
[----:B------:R-:W-:Y:S01]  /*3c70*/  IMAD R197, R197, UR4, RZ ;  /* 0x00000004c5c57c24 */ /* 0x000fe2000f8e02ff */
[----:B------:R-:W-:Y:S01]  /*3c80*/  SEL R0, RZ, 0x4, !P6 ;  /* 0x00000004ff007807 */ /* 0x000fe20007000000 */
[----:B------:R-:W-:Y:S01]  /*3c90*/  LDGSTS.E [R173+0xc060], desc[UR16][R106.64], P4 ;  /* 0x0c0600006aad7fae */ /* 0x000fe2000a1a1010 */
[----:B------:R-:W-:Y:S01]  /*3ca0*/  LOP3.LUT P4, RZ, R2, 0x1, RZ, 0xc0, !PT ;  /* 0x0000000102ff7812 */ /* 0x000fe2000788c0ff */
[C---:B------:R-:W-:Y:S01]  /*3cb0*/  IMAD R174, R3.reuse, UR13, RZ ;  /* 0x0000000d03ae7c24 */ /* 0x040fe2000f8e02ff */
[----:B------:R-:W-:Y:S01]  /*3cc0*/  SHF.R.U32.HI R2, RZ, 0x3, R61 ;  /* 0x00000003ff027819 */ /* 0x000fe2000001163d */
[----:B------:R-:W-:Y:S01]  /*3cd0*/  LDGSTS.E [R173+0xc064], desc[UR16][R110.64], P3 ;  /* 0x0c0640006ead7fae */ /* 0x000fe200099a1010 */
[C---:B------:R-:W-:Y:S01]  /*3ce0*/  ISETP.GE.AND P5, PT, R3.reuse, R10, PT ;  /* 0x0000000a0300720c */ /* 0x040fe20003fa6270 */
[----:B------:R-:W-:Y:S01]  /*3cf0*/  VIADD R10, R172, 0xffffffcc ;  /* 0xffffffccac0a7836 */ /* 0x000fe20000000000 */
[----:B------:R-:W-:Y:S01]  /*3d00*/  LOP3.LUT P3, RZ, R2, 0x1, RZ, 0xc0, !PT ;  /* 0x0000000102ff7812 */ /* 0x000fe2000786c0ff */
[----:B------:R-:W-:Y:S01]  /*3d10*/  LDGSTS.E [R173+0xc068], desc[UR16][R112.64], P1 ;  /* 0x0c06800070ad7fae */ /* 0x000fe200089a1010 */
[----:B------:R-:W-:Y:S01]  /*3d20*/  ISETP.GE.AND P1, PT, R3, R172, PT ;  /* 0x000000ac0300720c */ /* 0x000fe20003f26270 */
[----:B------:R-:W-:Y:S01]  /*3d30*/  IMAD.SHL.U32 R2, R38, 0x4, RZ ;  /* 0x0000000426027824 */ /* 0x000fe200078e00ff */
[----:B------:R-:W-:Y:S01]  /*3d40*/  SEL R117, RZ, 0x4, P5 ;  /* 0x00000004ff757807 */ /* 0x000fe20002800000 */
[----:B------:R-:W-:Y:S01]  /*3d50*/  IMAD R223, R223, UR4, RZ ;  /* 0x00000004dfdf7c24 */ /* 0x000fe2000f8e02ff */
[----:B------:R-:W-:Y:S01]  /*3d60*/  LEA R122, P5, R174, UR6, 0x2 ;  /* 0x00000006ae7a7c11 */ /* 0x000fe2000f8a10ff */
[----:B------:R-:W-:Y:S01]  /*3d70*/  LDGSTS.E [R173+0xc06c], desc[UR16][R114.64], P4 ;  /* 0x0c06c00072ad7fae */ /* 0x000fe2000a1a1010 */
[----:B------:R-:W-:Y:S01]  /*3d80*/  ISETP.GE.U32.AND P4, PT, R10, 0x7fffffad, PT ;  /* 0x7fffffad0a00780c */ /* 0x000fe20003f86070 */
[----:B------:R-:W-:Y:S01]  /*3d90*/  VIADD R10, R172, 0xffffffcd ;  /* 0xffffffcdac0a7836 */ /* 0x000fe20000000000 */
[----:B------:R-:W-:Y:S01]  /*3da0*/  SEL R12, R0, RZ, !P1 ;  /* 0x000000ff000c7207 */ /* 0x000fe20004800000 */
[----:B------:R-:W-:Y:S01]  /*3db0*/  IMAD R205, R205, UR4, RZ ;  /* 0x00000004cdcd7c24 */ /* 0x000fe2000f8e02ff */
[----:B------:R-:W-:Y:S01]  /*3dc0*/  ISETP.NE.U32.AND P1, PT, R11, RZ, PT ;  /* 0x000000ff0b00720c */ /* 0x000fe20003f25070 */
[----:B------:R-:W-:Y:S01]  /*3dd0*/  VIADD R11, R172, 0xffffffce ;  /* 0xffffffceac0b7836 */ /* 0x000fe20000000000 */
[----:B------:R-:W-:Y:S01]  /*3de0*/  LEA.HI.X.SX32 R0, R174, UR7, 0x2, P5 ;  /* 0x00000007ae007c11 */ /* 0x000fe2000a8f16ff */
[----:B------:R-:W-:Y:S01]  /*3df0*/  LDGSTS.E [R173+0xc070], desc[UR16][R18.64], P3 ;  /* 0x0c07000012ad7fae */ /* 0x000fe200099a1010 */
[----:B------:R-:W-:Y:S01]  /*3e00*/  ISETP.GE.U32.AND P5, PT, R10, 0x7fffffae, PT ;  /* 0x7fffffae0a00780c */ /* 0x000fe20003fa6070 */
[C---:B------:R-:W-:Y:S01]  /*3e10*/  VIADD R10, R172.reuse, 0xffffffcf ;  /* 0xffffffcfac0a7836 */ /* 0x040fe20000000000 */
[----:B------:R-:W-:Y:S01]  /*3e20*/  ISETP.GE.U32.AND P3, PT, R11, 0x7fffffaf, PT ;  /* 0x7fffffaf0b00780c */ /* 0x000fe20003f66070 */
[----:B------:R-:W-:Y:S01]  /*3e30*/  VIADD R11, R172, 0xffffffc8 ;  /* 0xffffffc8ac0b7836 */ /* 0x000fe20000000000 */
[----:B------:R-:W-:Y:S01]  /*3e40*/  SEL R14, RZ, 0x1, P4 ;  /* 0x00000001ff0e7807 */ /* 0x000fe20002000000 */
[----:B------:R-:W-:Y:S01]  /*3e50*/  IMAD R227, R227, UR4, RZ ;  /* 0x00000004e3e37c24 */ /* 0x000fe2000f8e02ff */
[----:B------:R-:W-:Y:S01]  /*3e60*/  ISETP.GE.U32.AND P4, PT, R10, 0x7fffffb0, PT ;  /* 0x7fffffb00a00780c */ /* 0x000fe20003f86070 */
[C---:B------:R-:W-:Y:S01]  /*3e70*/  VIADD R10, R172.reuse, 0xffffffc9 ;  /* 0xffffffc9ac0a7836 */ /* 0x040fe20000000000 */
[----:B------:R-:W-:Y:S01]  /*3e80*/  SEL R15, RZ, 0x1fffe, P5 ;  /* 0x0001fffeff0f7807 */ /* 0x000fe20002800000 */
[----:B------:R-:W-:Y:S01]  /*3e90*/  IMAD R225, R225, UR4, RZ ;  /* 0x00000004e1e17c24 */ /* 0x000fe2000f8e02ff */
[----:B------:R-:W-:Y:S01]  /*3ea0*/  ISETP.GE.U32.AND P5, PT, R11, 0x7fffffa9, PT ;  /* 0x7fffffa90b00780c */ /* 0x000fe20003fa6070 */
[----:B------:R-:W-:Y:S01]  /*3eb0*/  VIADD R11, R172, 0xffffffca ;  /* 0xffffffcaac0b7836 */ /* 0x000fe20000000000 */
[----:B------:R-:W-:Y:S01]  /*3ec0*/  LOP3.LUT R2, R2, 0x30, R13, 0x78, !PT ;  /* 0x0000003002027812 */ /* 0x000fe200078e780d */
[----:B------:R-:W-:Y:S01]  /*3ed0*/  IMAD.IADD R14, R14, 0x1, R15 ;  /* 0x000000010e0e7824 */ /* 0x000fe200078e020f */
[----:B------:R-:W-:Y:S01]  /*3ee0*/  SEL R13, RZ, 0x4, P3 ;  /* 0x00000004ff0d7807 */ /* 0x000fe20001800000 */
[----:B------:R-:W-:Y:S01]  /*3ef0*/  IMAD.U32 R15, RZ, RZ, UR67 ;  /* 0x00000043ff0f7e24 */ /* 0x000fe2000f8e00ff */
[----:B------:R-:W-:Y:S01]  /*3f00*/  ISETP.GE.U32.AND P3, PT, R10, 0x7fffffaa, PT ;  /* 0x7fffffaa0a00780c */ /* 0x000fe20003f66070 */
[----:B------:R-:W-:Y:S01]  /*3f10*/  IMAD R231, R231, UR4, RZ ;  /* 0x00000004e7e77c24 */ /* 0x000fe2000f8e02ff */
[----:B------:R-:W-:Y:S01]  /*3f20*/  SEL R10, RZ, 0x7fff8, P4 ;  /* 0x0007fff8ff0a7807 */ /* 0x000fe20002000000 */
[----:B--2---:R-:W-:Y:S01]  /*3f30*/  IMAD.WIDE R124, R15, 0x4, R124 ;  /* 0x000000040f7c7825 */ /* 0x004fe200078e027c */
[----:B------:R-:W-:Y:S01]  /*3f40*/  ISETP.GE.U32.AND P4, PT, R11, 0x7fffffab, PT ;  /* 0x7fffffab0b00780c */ /* 0x000fe20003f86070 */
[----:B------:R-:W-:Y:S01]  /*3f50*/  USHF.L.U32 UR13, UR13, 0x5, URZ ;  /* 0x000000050d0d7899 */ /* 0x000fe200080006ff */
[----:B------:R-:W-:Y:S01]  /*3f60*/  SEL R17, RZ, 0x1, P5 ;  /* 0x00000001ff117807 */ /* 0x000fe20002800000 */
[----:B------:R-:W-:Y:S01]  /*3f70*/  VIADD R11, R172, 0xffffffc4 ;  /* 0xffffffc4ac0b7836 */ /* 0x000fe20000000000 */
[----:B------:R-:W-:Y:S01]  /*3f80*/  ISETP.GE.U32.AND P5, PT, R16, 0x7fffffac, PT ;  /* 0x7fffffac1000780c */ /* 0x000fe20003fa6070 */
[----:B------:R-:W-:Y:S01]  /*3f90*/  VIADD R16, R172, 0xffffffc5 ;  /* 0xffffffc5ac107836 */ /* 0x000fe20000000000 */
[----:B------:R-:W-:Y:S01]  /*3fa0*/  SEL R20, RZ, 0x1fffe, P3 ;  /* 0x0001fffeff147807 */ /* 0x000fe20001800000 */
[----:B------:R-:W-:Y:S01]  /*3fb0*/  IMAD R229, R229, UR4, RZ ;  /* 0x00000004e5e57c24 */ /* 0x000fe2000f8e02ff */
[----:B------:R-:W-:Y:S01]  /*3fc0*/  ISETP.GE.U32.AND P3, PT, R11, 0x7fffffa5, PT ;  /* 0x7fffffa50b00780c */ /* 0x000fe20003f66070 */
[----:B------:R-:W-:Y:S01]  /*3fd0*/  IMAD R235, R235, UR4, RZ ;  /* 0x00000004ebeb7c24 */ /* 0x000fe2000f8e02ff */
[----:B------:R-:W-:Y:S01]  /*3fe0*/  SEL R11, RZ, 0x4, P4 ;  /* 0x00000004ff0b7807 */ /* 0x000fe20002000000 */
[----:B------:R-:W-:Y:S01]  /*3ff0*/  IMAD.IADD R17, R17, 0x1, R20 ;  /* 0x0000000111117824 */ /* 0x000fe200078e0214 */
[----:B------:R-:W-:Y:S01]  /*4000*/  ISETP.GE.U32.AND P4, PT, R16, 0x7fffffa6, PT ;  /* 0x7fffffa61000780c */ /* 0x000fe20003f86070 */
[----:B------:R-:W-:Y:S01]  /*4010*/  IMAD R233, R233, UR4, RZ ;  /* 0x00000004e9e97c24 */ /* 0x000fe2000f8e02ff */
[----:B------:R-:W-:Y:S01]  /*4020*/  SEL R16, RZ, 0x7fff8, P5 ;  /* 0x0007fff8ff107807 */ /* 0x000fe20002800000 */
[----:B------:R-:W-:Y:S01]  /*4030*/  VIADD R239, R2, UR10 ;  /* 0x0000000a02ef7c36 */ /* 0x000fe20008000000 */
[----:B------:R-:W-:Y:S01]  /*4040*/  ISETP.GE.U32.AND P5, PT, R21, 0x7fffffa7, PT ;  /* 0x7fffffa71500780c */ /* 0x000fe20003fa6070 */
[----:B------:R-:W-:Y:S01]  /*4050*/  VIADD R21, R172, 0xffffffc1 ;  /* 0xffffffc1ac157836 */ /* 0x000fe20000000000 */
[----:B------:R-:W-:Y:S01]  /*4060*/  SEL R23, RZ, 0x1, P3 ;  /* 0x00000001ff177807 */ /* 0x000fe20001800000 */
[----:B------:R-:W-:Y:S01]  /*4070*/  IMAD R237, R237, UR4, RZ ;  /* 0x00000004eded7c24 */ /* 0x000fe2000f8e02ff */
[----:B------:R-:W-:Y:S01]  /*4080*/  ISETP.GE.U32.AND P3, PT, R22, 0x7fffffa8, PT ;  /* 0x7fffffa81600780c */ /* 0x000fe20003f66070 */
[----:B------:R-:W-:Y:S01]  /*4090*/  VIADD R22, R172, 0xffffffc2 ;  /* 0xffffffc2ac167836 */ /* 0x000fe20000000000 */
[----:B------:R-:W-:Y:S01]  /*40a0*/  SEL R24, RZ, 0x1fffe, P4 ;  /* 0x0001fffeff187807 */ /* 0x000fe20002000000 */
[----:B------:R-:W-:Y:S01]  /*40b0*/  IMAD.U32 R135, RZ, RZ, UR13 ;  /* 0x0000000dff877e24 */ /* 0x000fe2000f8e00ff */
[----:B------:R-:W-:Y:S01]  /*40c0*/  ISETP.GE.U32.AND P4, PT, R21, 0x7fffffa2, PT ;  /* 0x7fffffa21500780c */ /* 0x000fe20003f86070 */
[----:B------:R-:W-:Y:S01]  /*40d0*/  IMAD.U32 R139, RZ, RZ, UR13 ;  /* 0x0000000dff8b7e24 */ /* 0x000fe2000f8e00ff */
[----:B------:R-:W-:Y:S01]  /*40e0*/  SEL R21, RZ, 0x4, P5 ;  /* 0x00000004ff157807 */ /* 0x000fe20002800000 */
[----:B------:R-:W-:Y:S01]  /*40f0*/  IMAD.IADD R23, R23, 0x1, R24 ;  /* 0x0000000117177824 */ /* 0x000fe200078e0218 */
[----:B------:R-:W-:Y:S01]  /*4100*/  ISETP.GE.U32.AND P5, PT, R22, 0x7fffffa3, PT ;  /* 0x7fffffa31600780c */ /* 0x000fe20003fa6070 */
[----:B------:R-:W-:Y:S01]  /*4110*/  IMAD.U32 R141, RZ, RZ, UR13 ;  /* 0x0000000dff8d7e24 */ /* 0x000fe2000f8e00ff */
[----:B------:R-:W-:Y:S01]  /*4120*/  SEL R22, RZ, 0x7fff8, P3 ;  /* 0x0007fff8ff167807 */ /* 0x000fe20001800000 */
[----:B------:R-:W-:Y:S01]  /*4130*/  IMAD.U32 R137, RZ, RZ, UR13 ;  /* 0x0000000dff897e24 */ /* 0x000fe2000f8e00ff */
[----:B------:R-:W-:Y:S01]  /*4140*/  ISETP.GE.U32.AND P3, PT, R26, 0x7fffffa4, PT ;  /* 0x7fffffa41a00780c */ /* 0x000fe20003f66070 */
[----:B------:R-:W-:Y:S01]  /*4150*/  VIADD R26, R172, 0xffffffdd ;  /* 0xffffffddac1a7836 */ /* 0x000fe20000000000 */
[----:B------:R-:W-:Y:S01]  /*4160*/  SEL R28, RZ, 0x1fffe, P4 ;  /* 0x0001fffeff1c7807 */ /* 0x000fe20002000000 */
[----:B------:R-:W-:Y:S01]  /*4170*/  IMAD.U32 R149, RZ, RZ, UR13 ;  /* 0x0000000dff957e24 */ /* 0x000fe2000f8e00ff */
[----:B------:R-:W-:Y:S01]  /*4180*/  ISETP.GE.U32.AND P4, PT, R25, 0x7fffffbd, PT ;  /* 0x7fffffbd1900780c */ /* 0x000fe20003f86070 */
[----:B------:R-:W-:Y:S01]  /*4190*/  IMAD.U32 R151, RZ, RZ, UR13 ;  /* 0x0000000dff977e24 */ /* 0x000fe2000f8e00ff */
[----:B------:R-:W-:Y:S01]  /*41a0*/  SEL R25, RZ, 0x4, P5 ;  /* 0x00000004ff197807 */ /* 0x000fe20002800000 */
[----:B------:R-:W-:Y:S01]  /*41b0*/  USHF.R.S32.HI UR66, URZ, 0x1f, UR13 ;  /* 0x0000001fff427899 */ /* 0x000fe2000801140d */
[----:B------:R-:W-:Y:S01]  /*41c0*/  ISETP.GE.U32.AND P5, PT, R26, 0x7fffffbe, PT ;  /* 0x7fffffbe1a00780c */ /* 0x000fe20003fa6070 */
[----:B------:R-:W-:Y:S01]  /*41d0*/  USHF.L.U32 UR62, UR13, 0x2, URZ ;  /* 0x000000020d3e7899 */ /* 0x000fe200080006ff */
[----:B------:R-:W-:Y:S01]  /*41e0*/  SEL R26, RZ, 0x7fff8, P3 ;  /* 0x0007fff8ff1a7807 */ /* 0x000fe20001800000 */
[----:B------:R-:W-:Y:S01]  /*41f0*/  USHF.L.U64.HI UR63, UR13, 0x2, UR66 ;  /* 0x000000020d3f7899 */ /* 0x000fe20008010242 */
[----:B------:R-:W-:Y:S01]  /*4200*/  ISETP.GE.U32.AND P3, PT, R29, 0x7fffffbf, PT ;  /* 0x7fffffbf1d00780c */ /* 0x000fe20003f66070 */
[----:B------:R-:W-:Y:S01]  /*4210*/  VIADD R29, R172, 0xffffffd8 ;  /* 0xffffffd8ac1d7836 */ /* 0x000fe20000000000 */
[----:B------:R-:W-:-:S02]  /*4220*/  SEL R31, RZ, 0x1, P4 ;  /* 0x00000001ff1f7807 */ /* 0x000fc40002000000 */
[----:B------:R-:W-:Y:S01]  /*4230*/  ISETP.GE.U32.AND P4, PT, R27, 0x7fffffc0, PT ;  /* 0x7fffffc01b00780c */ /* 0x000fe20003f86070 */
[C---:B------:R-:W-:Y:S01]  /*4240*/  VIADD R27, R172.reuse, 0xffffffd9 ;  /* 0xffffffd9ac1b7836 */ /* 0x040fe20000000000 */
[----:B------:R-:W-:Y:S02]  /*4250*/  SEL R32, RZ, 0x1fffe, P5 ;  /* 0x0001fffeff207807 */ /* 0x000fe40002800000 */
[----:B------:R-:W-:Y:S02]  /*4260*/  ISETP.GE.U32.AND P5, PT, R29, 0x7fffffb9, PT ;  /* 0x7fffffb91d00780c */ /* 0x000fe40003fa6070 */
[----:B------:R-:W-:Y:S01]  /*4270*/  SEL R29, RZ, 0x4, P3 ;  /* 0x00000004ff1d7807 */ /* 0x000fe20001800000 */
[----:B------:R-:W-:Y:S01]  /*4280*/  IMAD.IADD R31, R31, 0x1, R32 ;  /* 0x000000011f1f7824 */ /* 0x000fe200078e0220 */
[----:B------:R-:W-:Y:S01]  /*4290*/  ISETP.GE.U32.AND P3, PT, R27, 0x7fffffba, PT ;  /* 0x7fffffba1b00780c */ /* 0x000fe20003f66070 */
[----:B------:R-:W-:Y:S01]  /*42a0*/  VIADD R27, R172, 0xffffffd5 ;  /* 0xffffffd5ac1b7836 */ /* 0x000fe20000000000 */
[----:B------:R-:W-:-:S02]  /*42b0*/  SEL R30, RZ, 0x7fff8, P4 ;  /* 0x0007fff8ff1e7807 */ /* 0x000fc40002000000 */
[----:B------:R-:W-:Y:S02]  /*42c0*/  ISETP.GE.U32.AND P4, PT, R33, 0x7fffffb5, PT ;  /* 0x7fffffb52100780c */ /* 0x000fe40003f86070 */
[----:B------:R-:W-:Y:S02]  /*42d0*/  SEL R33, RZ, 0x1, P5 ;  /* 0x00000001ff217807 */ /* 0x000fe40002800000 */
[----:B------:R-:W-:Y:S01]  /*42e0*/  ISETP.GE.U32.AND P5, PT, R27, 0x7fffffb6, PT ;  /* 0x7fffffb61b00780c */ /* 0x000fe20003fa6070 */
[----:B------:R-:W-:Y:S01]  /*42f0*/  VIADD R27, R172, 0xffffffd7 ;  /* 0xffffffd7ac1b7836 */ /* 0x000fe20000000000 */
[----:B------:R-:W-:Y:S02]  /*4300*/  SEL R41, RZ, 0x1, P4 ;  /* 0x00000001ff297807 */ /* 0x000fe40002000000 */
[----:B------:R-:W-:Y:S02]  /*4310*/  LOP3.LUT R14, R14, 0x3, RZ, 0xc0, !PT ;  /* 0x000000030e0e7812 */ /* 0x000fe400078ec0ff */
[----:B------:R-:W-:Y:S01]  /*4320*/  ISETP.GE.U32.AND P4, PT, R27, 0x7fffffb8, PT ;  /* 0x7fffffb81b00780c */ /* 0x000fe20003f86070 */
[----:B------:R-:W-:Y:S01]  /*4330*/  VIADD R27, R172, 0xffffffd1 ;  /* 0xffffffd1ac1b7836 */ /* 0x000fe20000000000 */
[----:B------:R-:W-:-:S02]  /*4340*/  SEL R34, RZ, 0x1fffe, P3 ;  /* 0x0001fffeff227807 */ /* 0x000fc40001800000 */
[----:B------:R-:W-:Y:S02]  /*4350*/  SEL R42, RZ, 0x7fff8, P4 ;  /* 0x0007fff8ff2a7807 */ /* 0x000fe40002000000 */
[----:B------:R-:W-:Y:S01]  /*4360*/  ISETP.GE.U32.AND P4, PT, R43, 0x7fffffb3, PT ;  /* 0x7fffffb32b00780c */ /* 0x000fe20003f86070 */
[----:B------:R-:W-:Y:S01]  /*4370*/  IMAD.IADD R33, R33, 0x1, R34 ;  /* 0x0000000121217824 */ /* 0x000fe200078e0222 */
[----:B------:R-:W-:Y:S01]  /*4380*/  ISETP.GE.U32.AND P3, PT, R35, 0x7fffffb7, PT ;  /* 0x7fffffb72300780c */ /* 0x000fe20003f66070 */
[----:B------:R-:W-:Y:S01]  /*4390*/  VIADD R35, R172, 0xffffffd0 ;  /* 0xffffffd0ac237836 */ /* 0x000fe20000000000 */
[----:B------:R-:W-:Y:S02]  /*43a0*/  SEL R43, RZ, 0x4, P4 ;  /* 0x00000004ff2b7807 */ /* 0x000fe40002000000 */
[----:B------:R-:W-:Y:S02]  /*43b0*/  ISETP.GE.U32.AND P4, PT, R60, 0x7fffffbb, PT ;  /* 0x7fffffbb3c00780c */ /* 0x000fe40003f86070 */
[----:B------:R-:W-:-:S02]  /*43c0*/  IADD3 R10, PT, PT, R14, R10, R13 ;  /* 0x0000000a0e0a7210 */ /* 0x000fc40007ffe00d */
[----:B------:R-:W-:Y:S02]  /*43d0*/  SHF.R.U32.HI R14, RZ, 0x2, R61 ;  /* 0x00000002ff0e7819 */ /* 0x000fe4000001163d */
[----:B------:R-:W-:Y:S02]  /*43e0*/  SEL R13, RZ, 0x4, P4 ;  /* 0x00000004ff0d7807 */ /* 0x000fe40002000000 */
[----:B------:R-:W-:Y:S02]  /*43f0*/  SEL R54, RZ, 0x1fffe, P5 ;  /* 0x0001fffeff367807 */ /* 0x000fe40002800000 */
[----:B------:R-:W-:Y:S02]  /*4400*/  LOP3.LUT P4, RZ, R14, 0x1, RZ, 0xc0, !PT ;  /* 0x000000010eff7812 */ /* 0x000fe4000788c0ff */
[----:B------:R-:W-:Y:S01]  /*4410*/  ISETP.GE.U32.AND P5, PT, R35, 0x7fffffb1, PT ;  /* 0x7fffffb12300780c */ /* 0x000fe20003fa6070 */
[----:B------:R-:W-:Y:S01]  /*4420*/  IMAD.IADD R41, R41, 0x1, R54 ;  /* 0x0000000129297824 */ /* 0x000fe200078e0236 */
[----:B------:R-:W-:-:S02]  /*4430*/  SEL R35, RZ, 0x4, P3 ;  /* 0x00000004ff237807 */ /* 0x000fc40001800000 */
[----:B------:R-:W-:Y:S01]  /*4440*/  ISETP.GE.U32.AND P3, PT, R27, 0x7fffffb2, PT ;  /* 0x7fffffb21b00780c */ /* 0x000fe20003f66070 */
[C---:B------:R-:W-:Y:S01]  /*4450*/  VIADD R27, R172.reuse, 0xffffffd3 ;  /* 0xffffffd3ac1b7836 */ /* 0x040fe20000000000 */
[----:B------:R-:W-:Y:S02]  /*4460*/  SEL R55, RZ, 0x1, P5 ;  /* 0x00000001ff377807 */ /* 0x000fe40002800000 */
[----:B------:R-:W-:Y:S02]  /*4470*/  SHF.R.U32.HI R61, RZ, 0x1, R61 ;  /* 0x00000001ff3d7819 */ /* 0x000fe4000001163d */
[----:B------:R-:W-:Y:S01]  /*4480*/  ISETP.GE.U32.AND P5, PT, R27, 0x7fffffb4, PT ;  /* 0x7fffffb41b00780c */ /* 0x000fe20003fa6070 */
[----:B------:R-:W-:Y:S01]  /*4490*/  VIADD R27, R172, 0xffffffdb ;  /* 0xffffffdbac1b7836 */ /* 0x000fe20000000000 */
[----:B------:R-:W-:Y:S01]  /*44a0*/  SEL R66, RZ, 0x1fffe, P3 ;  /* 0x0001fffeff427807 */ /* 0x000fe20001800000 */
[----:B------:R-:W-:Y:S01]  /*44b0*/  LDGSTS.E [R173+0xc074], desc[UR16][R8.64], P4 ;  /* 0x0c07400008ad7fae */ /* 0x000fe2000a1a1010 */
[----:B------:R-:W-:-:S02]  /*44c0*/  ISETP.GE.U32.AND P3, PT, R176, 0x7fffffa1, PT ;  /* 0x7fffffa1b000780c */ /* 0x000fc40003f66070 */
[----:B------:R-:W-:Y:S01]  /*44d0*/  SEL R60, RZ, 0x7fff8, P5 ;  /* 0x0007fff8ff3c7807 */ /* 0x000fe20002800000 */
[----:B------:R-:W-:Y:S01]  /*44e0*/  IMAD.IADD R55, R55, 0x1, R66 ;  /* 0x0000000137377824 */ /* 0x000fe200078e0242 */
[----:B------:R-:W-:Y:S02]  /*44f0*/  LOP3.LUT P4, RZ, R61, 0x1, RZ, 0xc0, !PT ;  /* 0x000000013dff7812 */ /* 0x000fe4000788c0ff */
[----:B------:R-:W-:Y:S02]  /*4500*/  ISETP.GE.U32.AND P5, PT, R27, 0x7fffffbc, PT ;  /* 0x7fffffbc1b00780c */ /* 0x000fe40003fa6070 */
[----:B------:R-:W-:Y:S02]  /*4510*/  LOP3.LUT R17, R17, 0x3, RZ, 0xc0, !PT ;  /* 0x0000000311117812 */ /* 0x000fe400078ec0ff */
[----:B------:R-:W-:Y:S02]  /*4520*/  SEL R27, RZ, 0x1, P3 ;  /* 0x00000001ff1b7807 */ /* 0x000fe40001800000 */
[----:B------:R-:W-:Y:S01]  /*4530*/  IADD3 R11, PT, PT, R17, R16, R11 ;  /* 0x00000010110b7210 */ /* 0x000fe20007ffe00b */
[----:B------:R-:W-:Y:S01]  /*4540*/  IMAD.U32 R17, RZ, RZ, UR67 ;  /* 0x00000043ff117e24 */ /* 0x000fe2000f8e00ff */
[----:B------:R-:W-:Y:S01]  /*4550*/  SEL R16, RZ, 0x7fff8, P5 ;  /* 0x0007fff8ff107807 */ /* 0x000fe20002800000 */
[----:B------:R-:W-:Y:S01]  /*4560*/  IMAD.IADD R27, R27, 0x1, R28 ;  /* 0x000000011b1b7824 */ /* 0x000fe200078e021c */
[----:B------:R-:W-:Y:S01]  /*4570*/  LOP3.LUT R55, R55, 0x3, RZ, 0xc0, !PT ;  /* 0x0000000337377812 */ /* 0x000fe200078ec0ff */
[----:B------:R-:W-:Y:S01]  /*4580*/  LDGSTS.E [R173+0xc078], desc[UR16][R6.64], P4 ;  /* 0x0c07800006ad7fae */ /* 0x000fe2000a1a1010 */
[----:B------:R-:W-:Y:S01]  /*4590*/  LEA R142, P5, R175, R122, 0x2 ;  /* 0x0000007aaf8e7211 */ /* 0x000fe200078a10ff */
[----:B------:R-:W-:Y:S01]  /*45a0*/  IMAD.SHL.U32 R11, R11, 0x100, RZ ;  /* 0x000001000b0b7824 */ /* 0x000fe200078e00ff */
[----:B------:R-:W-:Y:S01]  /*45b0*/  LOP3.LUT R41, R41, 0x3, RZ, 0xc0, !PT ;  /* 0x0000000329297812 */ /* 0x000fe200078ec0ff */
[----:B------:R-:W-:Y:S01]  /*45c0*/  LDGSTS.E [R173+0xc07c], desc[UR16][R4.64], !P2 ;  /* 0x0c07c00004ad7fae */ /* 0x000fe2000d1a1010 */
[----:B------:R-:W-:Y:S01]  /*45d0*/  IADD3 R43, PT, PT, R55, R60, R43 ;  /* 0x0000003c372b7210 */ /* 0x000fe20007ffe02b */
[----:B---3--:R-:W-:Y:S01]  /*45e0*/  IMAD.WIDE R44, R17, 0x4, R44 ;  /* 0x00000004112c7825 */ /* 0x008fe200078e022c */
[----:B------:R-:W-:Y:S01]  /*45f0*/  LEA.HI.X.SX32 R143, R175, R0, 0x2, P5 ;  /* 0x00000000af8f7211 */ /* 0x000fe200028f16ff */
[----:B------:R-:W0:Y:S01]  /*4600*/  LDGDEPBAR ;  /* 0x00000000000079af */ /* 0x000e220000000000 */
[----:B------:R-:W-:-:S02]  /*4610*/  LOP3.LUT R27, R27, 0x3, RZ, 0xc0, !PT ;  /* 0x000000031b1b7812 */ /* 0x000fc400078ec0ff */
[----:B------:R-:W-:Y:S02]  /*4620*/  LOP3.LUT R33, R33, 0x3, RZ, 0xc0, !PT ;  /* 0x0000000321217812 */ /* 0x000fe400078ec0ff */
[----:B------:R-:W-:Y:S02]  /*4630*/  LEA R146, P5, R183, R122, 0x2 ;  /* 0x0000007ab7927211 */ /* 0x000fe400078a10ff */
[----:B------:R-:W-:Y:S02]  /*4640*/  IADD3 R35, PT, PT, R41, R42, R35 ;  /* 0x0000002a29237210 */ /* 0x000fe40007ffe023 */
[----:B------:R-:W-:Y:S02]  /*4650*/  LOP3.LUT R20, R43, 0xf, RZ, 0xc0, !PT ;  /* 0x0000000f2b147812 */ /* 0x000fe400078ec0ff */
[----:B------:R-:W-:Y:S02]  /*4660*/  LEA R144, P2, R179, R122, 0x2 ;  /* 0x0000007ab3907211 */ /* 0x000fe400078410ff */
[----:B------:R-:W-:Y:S01]  /*4670*/  LOP3.LUT R23, R23, 0x3, RZ, 0xc0, !PT ;  /* 0x0000000317177812 */ /* 0x000fe200078ec0ff */
[----:B------:R-:W-:Y:S01]  /*4680*/  IMAD R20, R35, 0x10, R20 ;  /* 0x0000001023147824 */ /* 0x000fe200078e0214 */
[----:B------:R-:W-:-:S02]  /*4690*/  IADD3 R25, PT, PT, R27, R26, R25 ;  /* 0x0000001a1b197210 */ /* 0x000fc40007ffe019 */
[----:B------:R-:W-:Y:S02]  /*46a0*/  IADD3 R13, PT, PT, R33, R16, R13 ;  /* 0x00000010210d7210 */ /* 0x000fe40007ffe00d */
[----:B------:R-:W-:Y:S02]  /*46b0*/  LEA.HI.X.SX32 R147, R183, R0, 0x2, P5 ;  /* 0x00000000b7937211 */ /* 0x000fe400028f16ff */
[----:B------:R-:W-:Y:S01]  /*46c0*/  LOP3.LUT R31, R31, 0x3, RZ, 0xc0, !PT ;  /* 0x000000031f1f7812 */ /* 0x000fe200078ec0ff */
[----:B------:R-:W-:Y:S01]  /*46d0*/  IMAD.SHL.U32 R13, R13, 0x100, RZ ;  /* 0x000001000d0d7824 */ /* 0x000fe200078e00ff */
[----:B------:R-:W-:Y:S01]  /*46e0*/  LEA R34, P5, R191, R122, 0x2 ;  /* 0x0000007abf227211 */ /* 0x000fe200078a10ff */
[----:B------:R-:W-:Y:S01]  /*46f0*/  IMAD.WIDE R138, R139, 0x4, R146 ;  /* 0x000000048b8a7825 */ /* 0x000fe200078e0292 */
[----:B------:R-:W-:Y:S02]  /*4700*/  LEA.HI.X.SX32 R145, R179, R0, 0x2, P2 ;  /* 0x00000000b3917211 */ /* 0x000fe400010f16ff */
[----:B------:R-:W-:-:S02]  /*4710*/  IADD3 R21, PT, PT, R23, R22, R21 ;  /* 0x0000001617157210 */ /* 0x000fc40007ffe015 */
[----:B------:R-:W-:Y:S01]  /*4720*/  LOP3.LUT R14, R25, 0xf, RZ, 0xc0, !PT ;  /* 0x0000000f190e7812 */ /* 0x000fe200078ec0ff */
[----:B------:R-:W-:Y:S01]  /*4730*/  IMAD.WIDE R136, R137, 0x4, R144 ;  /* 0x0000000489887825 */ /* 0x000fe200078e0290 */
[----:B------:R-:W-:Y:S02]  /*4740*/  LEA R132, P2, R187, R122, 0x2 ;  /* 0x0000007abb847211 */ /* 0x000fe400078410ff */
[----:B------:R-:W-:Y:S01]  /*4750*/  IADD3 R29, PT, PT, R31, R30, R29 ;  /* 0x0000001e1f1d7210 */ /* 0x000fe20007ffe01d */
[----:B------:R-:W-:Y:S01]  /*4760*/  IMAD R14, R21, 0x10, R14 ;  /* 0x00000010150e7824 */ /* 0x000fe200078e020e */
[----:B------:R-:W-:Y:S02]  /*4770*/  LEA.HI.X.SX32 R35, R191, R0, 0x2, P5 ;  /* 0x00000000bf237211 */ /* 0x000fe400028f16ff */
[----:B------:R-:W-:Y:S02]  /*4780*/  LEA R30, P5, R199, R122, 0x2 ;  /* 0x0000007ac71e7211 */ /* 0x000fe400078a10ff */
[----:B------:R-:W-:-:S02]  /*4790*/  LOP3.LUT R11, R11, 0xf00, RZ, 0xe2, !PT ;  /* 0x00000f000b0b7812 */ /* 0x000fc400078ee2ff */
[----:B------:R-:W-:Y:S02]  /*47a0*/  LEA.HI.X.SX32 R133, R187, R0, 0x2, P2 ;  /* 0x00000000bb857211 */ /* 0x000fe400010f16ff */
[----:B------:R-:W-:Y:S01]  /*47b0*/  LEA R32, P2, R195, R122, 0x2 ;  /* 0x0000007ac3207211 */ /* 0x000fe200078410ff */
[----:B------:R-:W-:Y:S01]  /*47c0*/  IMAD R10, R10, 0x1000, R11 ;  /* 0x000010000a0a7824 */ /* 0x000fe200078e020b */
[----:B------:R-:W-:Y:S01]  /*47d0*/  LOP3.LUT R16, R13, 0xf00, RZ, 0xe2, !PT ;  /* 0x00000f000d107812 */ /* 0x000fe200078ee2ff */
[----:B------:R-:W-:Y:S01]  /*47e0*/  IMAD.WIDE R140, R141, 0x4, R132 ;  /* 0x000000048d8c7825 */ /* 0x000fe200078e0284 */
[----:B------:R-:W-:Y:S02]  /*47f0*/  LEA.HI.X.SX32 R31, R199, R0, 0x2, P5 ;  /* 0x00000000c71f7211 */ /* 0x000fe400028f16ff */
[----:B------:R-:W-:Y:S01]  /*4800*/  LEA R26, P5, R207, R122, 0x2 ;  /* 0x0000007acf1a7211 */ /* 0x000fe200078a10ff */
[----:B------:R-:W-:Y:S01]  /*4810*/  IMAD R16, R29, 0x1000, R16 ;  /* 0x000010001d107824 */ /* 0x000fe200078e0210 */
[----:B------:R-:W-:-:S02]  /*4820*/  LEA.HI.X.SX32 R33, R195, R0, 0x2, P2 ;  /* 0x00000000c3217211 */ /* 0x000fc400010f16ff */
[----:B------:R-:W-:Y:S02]  /*4830*/  LOP3.LUT R11, R14, 0xff, RZ, 0xc0, !PT ;  /* 0x000000ff0e0b7812 */ /* 0x000fe400078ec0ff */
[----:B------:R-:W-:Y:S02]  /*4840*/  LOP3.LUT R13, R20, 0xff, RZ, 0xc0, !PT ;  /* 0x000000ff140d7812 */ /* 0x000fe400078ec0ff */
[----:B------:R-:W-:Y:S01]  /*4850*/  LEA R28, P2, R203, R122, 0x2 ;  /* 0x0000007acb1c7211 */ /* 0x000fe200078410ff */
[----:B------:R-:W-:Y:S01]  /*4860*/  IMAD.IADD R10, R10, 0x1, R11 ;  /* 0x000000010a0a7824 */ /* 0x000fe200078e020b */
[----:B------:R-:W-:Y:S01]  /*4870*/  LEA.HI.X.SX32 R27, R207, R0, 0x2, P5 ;  /* 0x00000000cf1b7211 */ /* 0x000fe200028f16ff */
[----:B------:R-:W-:Y:S01]  /*4880*/  IMAD.IADD R13, R16, 0x1, R13 ;  /* 0x00000001100d7824 */ /* 0x000fe200078e020d */
[----:B------:R-:W-:Y:S02]  /*4890*/  LEA R22, P5, R211, R122, 0x2 ;  /* 0x0000007ad3167211 */ /* 0x000fe400078a10ff */
[----:B------:R-:W-:-:S02]  /*48a0*/  LEA.HI.X.SX32 R29, R203, R0, 0x2, P2 ;  /* 0x00000000cb1d7211 */ /* 0x000fc400010f16ff */
[----:B------:R-:W-:Y:S02]  /*48b0*/  LEA R24, P2, R209, R122, 0x2 ;  /* 0x0000007ad1187211 */ /* 0x000fe400078410ff */
[----:B------:R-:W-:Y:S02]  /*48c0*/  ISETP.NE.U32.AND P4, PT, R12, RZ, PT ;  /* 0x000000ff0c00720c */ /* 0x000fe40003f85070 */
[----:B------:R-:W-:Y:S02]  /*48d0*/  LEA.HI.X.SX32 R23, R211, R0, 0x2, P5 ;  /* 0x00000000d3177211 */ /* 0x000fe400028f16ff */
[----:B------:R-:W-:Y:S02]  /*48e0*/  LEA R12, P5, R215, R122, 0x2 ;  /* 0x0000007ad70c7211 */ /* 0x000fe400078a10ff */
[----:B------:R-:W-:Y:S02]  /*48f0*/  LEA.HI.X.SX32 R25, R209, R0, 0x2, P2 ;  /* 0x00000000d1197211 */ /* 0x000fe400010f16ff */
[----:B------:R-:W-:-:S02]  /*4900*/  PRMT R116, R10, 0x5410, R13 ;  /* 0x000054100a747816 */ /* 0x000fc4000000000d */
[----:B------:R-:W-:Y:S02]  /*4910*/  LEA R20, P2, R213, R122, 0x2 ;  /* 0x0000007ad5147211 */ /* 0x000fe400078410ff */
[----:B------:R-:W-:Y:S01]  /*4920*/  LEA.HI.X.SX32 R13, R215, R0, 0x2, P5 ;  /* 0x00000000d70d7211 */ /* 0x000fe200028f16ff */
[----:B------:R-:W-:Y:S01]  /*4930*/  LDGSTS.E [R239], desc[UR16][R142.64], P4 ;  /* 0x000000008eef7fae */ /* 0x000fe2000a1a1010 */
[----:B------:R-:W-:Y:S02]  /*4940*/  LEA R130, P5, R219, R122, 0x2 ;  /* 0x0000007adb827211 */ /* 0x000fe400078a10ff */
[----:B------:R-:W-:Y:S01]  /*4950*/  LEA.HI.X.SX32 R21, R213, R0, 0x2, P2 ;  /* 0x00000000d5157211 */ /* 0x000fe200010f16ff */
[----:B------:R1:W-:Y:S01]  /*4960*/  LDGSTS.E [R239+0x400], desc[UR16][R144.64], P4 ;  /* 0x0040000090ef7fae */ /* 0x0003e2000a1a1010 */
[----:B------:R-:W-:Y:S02]  /*4970*/  LEA R14, P2, R217, R122, 0x2 ;  /* 0x0000007ad90e7211 */ /* 0x000fe400078410ff */
[----:B------:R-:W-:Y:S01]  /*4980*/  LEA.HI.X.SX32 R131, R219, R0, 0x2, P5 ;  /* 0x00000000db837211 */ /* 0x000fe200028f16ff */
[----:B------:R-:W-:Y:S01]  /*4990*/  LDGSTS.E [R239+0x800], desc[UR16][R146.64], P4 ;  /* 0x0080000092ef7fae */ /* 0x000fe2000a1a1010 */
[----:B------:R-:W-:-:S02]  /*49a0*/  LEA R126, P5, R177, R122, 0x2 ;  /* 0x0000007ab17e7211 */ /* 0x000fc400078a10ff */
[----:B------:R-:W-:Y:S01]  /*49b0*/  LEA.HI.X.SX32 R15, R217, R0, 0x2, P2 ;  /* 0x00000000d90f7211 */ /* 0x000fe200010f16ff */
[----:B------:R2:W-:Y:S01]  /*49c0*/  LDGSTS.E [R239+0xc00], desc[UR16][R132.64], P4 ;  /* 0x00c0000084ef7fae */ /* 0x0005e2000a1a1010 */
[----:B------:R-:W-:Y:S02]  /*49d0*/  LEA R128, P2, R221, R122, 0x2 ;  /* 0x0000007add807211 */ /* 0x000fe400078410ff */
[----:B------:R-:W-:Y:S01]  /*49e0*/  LEA.HI.X.SX32 R127, R177, R0, 0x2, P5 ;  /* 0x00000000b17f7211 */ /* 0x000fe200028f16ff */
[----:B------:R-:W-:Y:S01]  /*49f0*/  LDGSTS.E [R239+0x1000], desc[UR16][R34.64], P4 ;  /* 0x0100000022ef7fae */ /* 0x000fe2000a1a1010 */
[----:B------:R-:W-:Y:S01]  /*4a00*/  LEA R16, P5, R185, R122, 0x2 ;  /* 0x0000007ab9107211 */ /* 0x000fe200078a10ff */
[----:B-1----:R-:W-:Y:S01]  /*4a10*/  IMAD.WIDE R144, R149, 0x4, R32 ;  /* 0x0000000495907825 */ /* 0x002fe200078e0220 */
[----:B------:R-:W-:Y:S01]  /*4a20*/  LEA.HI.X.SX32 R129, R221, R0, 0x2, P2 ;  /* 0x00000000dd817211 */ /* 0x000fe200010f16ff */
[----:B------:R1:W-:Y:S01]  /*4a30*/  LDGSTS.E [R239+0x1400], desc[UR16][R32.64], P4 ;  /* 0x0140000020ef7fae */ /* 0x0003e2000a1a1010 */
[----:B------:R-:W-:Y:S01]  /*4a40*/  LEA R42, P2, R181, R122, 0x2 ;  /* 0x0000007ab52a7211 */ /* 0x000fe200078410ff */
[----:B------:R-:W-:Y:S01]  /*4a50*/  IMAD.WIDE R148, R149, 0x4, R28 ;  /* 0x0000000495947825 */ /* 0x000fe200078e021c */
[----:B------:R-:W-:Y:S01]  /*4a60*/  LEA.HI.X.SX32 R17, R185, R0, 0x2, P5 ;  /* 0x00000000b9117211 */ /* 0x000fe200028f16ff */
[----:B------:R-:W-:Y:S01]  /*4a70*/  LDGSTS.E [R239+0x1800], desc[UR16][R30.64], P4 ;  /* 0x018000001eef7fae */ /* 0x000fe2000a1a1010 */
[----:B------:R-:W-:Y:S01]  /*4a80*/  LEA R54, P5, R193, R122, 0x2 ;  /* 0x0000007ac1367211 */ /* 0x000fe200078a10ff */
[----:B--2---:R-:W-:Y:S01]  /*4a90*/  IMAD.U32 R133, RZ, RZ, UR13 ;  /* 0x0000000dff857e24 */ /* 0x004fe2000f8e00ff */
[----:B------:R-:W-:Y:S01]  /*4aa0*/  LEA.HI.X.SX32 R43, R181, R0, 0x2, P2 ;  /* 0x00000000b52b7211 */ /* 0x000fe200010f16ff */
[----:B------:R2:W-:Y:S01]  /*4ab0*/  LDGSTS.E [R239+0x1c00], desc[UR16][R28.64], P4 ;  /* 0x01c000001cef7fae */ /* 0x0005e2000a1a1010 */
[----:B------:R-:W-:-:S02]  /*4ac0*/  LEA R10, P2, R189, R122, 0x2 ;  /* 0x0000007abd0a7211 */ /* 0x000fc400078410ff */
[----:B------:R-:W-:Y:S01]  /*4ad0*/  LEA.HI.X.SX32 R55, R193, R0, 0x2, P5 ;  /* 0x00000000c1377211 */ /* 0x000fe200028f16ff */
[----:B------:R-:W-:Y:S01]  /*4ae0*/  LDGSTS.E [R239+0x2000], desc[UR16][R26.64], P4 ;  /* 0x020000001aef7fae */ /* 0x000fe2000a1a1010 */
[----:B------:R-:W-:Y:S01]  /*4af0*/  LEA R66, P5, R201, R122, 0x2 ;  /* 0x0000007ac9427211 */ /* 0x000fe200078a10ff */
[----:B-1----:R-:W-:Y:S01]  /*4b00*/  IMAD.WIDE R32, R133, 0x4, R24 ;  /* 0x0000000485207825 */ /* 0x002fe200078e0218 */
[----:B------:R-:W-:Y:S01]  /*4b10*/  LEA.HI.X.SX32 R11, R189, R0, 0x2, P2 ;  /* 0x00000000bd0b7211 */ /* 0x000fe200010f16ff */
[----:B------:R1:W-:Y:S01]  /*4b20*/  LDGSTS.E [R239+0x2400], desc[UR16][R24.64], P4 ;  /* 0x0240000018ef7fae */ /* 0x0003e2000a1a1010 */
[----:B------:R-:W-:Y:S02]  /*4b30*/  LEA R60, P2, R197, R122, 0x2 ;  /* 0x0000007ac53c7211 */ /* 0x000fe400078410ff */
[----:B------:R-:W-:Y:S01]  /*4b40*/  LEA.HI.X.SX32 R67, R201, R0, 0x2, P5 ;  /* 0x00000000c9437211 */ /* 0x000fe200028f16ff */
[----:B------:R-:W-:Y:S01]  /*4b50*/  LDGSTS.E [R239+0x2800], desc[UR16][R22.64], P4 ;  /* 0x0280000016ef7fae */ /* 0x000fe2000a1a1010 */
[----:B------:R-:W-:Y:S01]  /*4b60*/  LEA R78, P5, R223, R122, 0x2 ;  /* 0x0000007adf4e7211 */ /* 0x000fe200078a10ff */
[----:B--2---:R-:W-:Y:S01]  /*4b70*/  IMAD.WIDE R28, R133, 0x4, R20 ;  /* 0x00000004851c7825 */ /* 0x004fe200078e0214 */
        /* <DEDUP_REMOVED lines=18> */
[----:B-1----:R-:W-:Y:S01]  /*4ca0*/  IMAD.WIDE R14, R151, 0x4, R42 ;  /* 0x00000004970e7825 */ /* 0x002fe200078e022a */
[----:B------:R-:W-:Y:S02]  /*4cb0*/  LEA R120, P5, R235, R122, 0x2 ;  /* 0x0000007aeb787211 */ /* 0x000fe400078a10ff */
[----:B------:R-:W-:Y:S02]  /*4cc0*/  LEA.HI.X.SX32 R97, R229, R0, 0x2, P2 ;  /* 0x00000000e5617211 */ /* 0x000fe400010f16ff */
[----:B------:R-:W-:Y:S02]  /*4cd0*/  LEA R108, P2, R233, R122, 0x2 ;  /* 0x0000007ae96c7211 */ /* 0x000fe400078410ff */
[----:B------:R-:W-:Y:S01]  /*4ce0*/  LEA.HI.X.SX32 R121, R235, R0, 0x2, P5 ;  /* 0x00000000eb797211 */ /* 0x000fe200028f16ff */
[----:B--2---:R-:W-:Y:S01]  /*4cf0*/  IMAD.U32 R129, RZ, RZ, UR67 ;  /* 0x00000043ff817e24 */ /* 0x004fe2000f8e00ff */
[----:B------:R-:W-:-:S02]  /*4d00*/  ISETP.GT.AND P5, PT, R170, 0x3f, PT ;  /* 0x0000003faa00780c */ /* 0x000fc40003fa4270 */
[C---:B------:R-:W-:Y:S01]  /*4d10*/  SHF.R.U64 R41, R116.reuse, 0x1e, RZ ;  /* 0x0000001e74297819 */ /* 0x040fe200000012ff */
[----:B------:R-:W-:Y:S01]  /*4d20*/  IMAD.WIDE R128, R129, 0x4, R50 ;  /* 0x0000000481807825 */ /* 0x000fe200078e0232 */
[----:B------:R-:W-:Y:S02]  /*4d30*/  LEA.HI.X.SX32 R109, R233, R0, 0x2, P2 ;  /* 0x00000000e96d7211 */ /* 0x000fe400010f16ff */
[----:B------:R-:W-:Y:S01]  /*4d40*/  LEA R122, P2, R237, R122, 0x2 ;  /* 0x0000007aed7a7211 */ /* 0x000fe200078410ff */
[----:B------:R-:W-:Y:S01]  /*4d50*/  IMAD.U32 R51, RZ, RZ, UR67 ;  /* 0x00000043ff337e24 */ /* 0x000fe2000f8e00ff */
[----:B------:R-:W-:Y:S02]  /*4d60*/  SHF.R.U64 R134, R116, 0x1f, RZ ;  /* 0x0000001f74867819 */ /* 0x000fe400000012ff */
[----:B------:R-:W-:Y:S02]  /*4d70*/  SEL R117, R117, RZ, P5 ;  /* 0x000000ff75757207 */ /* 0x000fe40002800000 */
[----:B------:R-:W-:Y:S01]  /*4d80*/  LOP3.LUT P5, RZ, R41, 0x1, RZ, 0xc0, !PT ;  /* 0x0000000129ff7812 */ /* 0x000fe200078ac0ff */
[----:B------:R-:W-:Y:S01]  /*4d90*/  IMAD.U32 R41, RZ, RZ, UR13 ;  /* 0x0000000dff297e24 */ /* 0x000fe2000f8e00ff */
[----:B------:R-:W-:-:S02]  /*4da0*/  LEA.HI.X.SX32 R123, R237, R0, 0x2, P2 ;  /* 0x00000000ed7b7211 */ /* 0x000fc400010f16ff */
[----:B------:R-:W-:Y:S01]  /*4db0*/  LOP3.LUT P2, RZ, R134, 0x1, RZ, 0xc0, !PT ;  /* 0x0000000186ff7812 */ /* 0x000fe2000784c0ff */
[----:B------:R-:W-:Y:S01]  /*4dc0*/  IMAD.WIDE R134, R135, 0x4, R142 ;  /* 0x0000000487867825 */ /* 0x000fe200078e028e */
[----:B------:R-:W-:Y:S02]  /*4dd0*/  LOP3.LUT R0, R2, 0x40, RZ, 0x3c, !PT ;  /* 0x0000004002007812 */ /* 0x000fe400078e3cff */
[----:B------:R-:W-:Y:S01]  /*4de0*/  SHF.R.U64 R50, R116, 0x18, RZ ;  /* 0x0000001874327819 */ /* 0x000fe200000012ff */
[----:B------:R-:W-:Y:S01]  /*4df0*/  IMAD.WIDE R142, R41, 0x4, R34 ;  /* 0x00000004298e7825 */ /* 0x000fe200078e0222 */
[----:B------:R-:W-:-:S03]  /*4e00*/  ISETP.LT.OR P0, PT, R170, 0x20, P1 ;  /* 0x00000020aa00780c */ /* 0x000fc60000f01670 */
[----:B------:R-:W-:-:S04]  /*4e10*/  IMAD.WIDE R146, R41, 0x4, R30 ;  /* 0x0000000429927825 */ /* 0x000fc800078e021e */
[----:B------:R-:W-:-:S04]  /*4e20*/  IMAD.WIDE R34, R41, 0x4, R26 ;  /* 0x0000000429227825 */ /* 0x000fc800078e021a */
[----:B------:R-:W-:-:S04]  /*4e30*/  IMAD.WIDE R30, R41, 0x4, R22 ;  /* 0x00000004291e7825 */ /* 0x000fc800078e0216 */
[----:B------:R-:W-:-:S04]  /*4e40*/  IMAD.WIDE R26, R41, 0x4, R12 ;  /* 0x00000004291a7825 */ /* 0x000fc800078e020c */
[----:B------:R-:W-:Y:S01]  /*4e50*/  IMAD.WIDE R22, R41, 0x4, R130 ;  /* 0x0000000429167825 */ /* 0x000fe200078e0282 */
[----:B------:R-:W-:-:S03]  /*4e60*/  SHF.R.U64 R130, R116, 0x1d, RZ ;  /* 0x0000001d74827819 */ /* 0x000fc600000012ff */
[----:B------:R-:W-:Y:S02]  /*4e70*/  VIADD R41, R0, UR10 ;  /* 0x0000000a00297c36 */ /* 0x000fe40008000000 */
[----:B------:R-:W-:-:S03]  /*4e80*/  IMAD.WIDE R12, R133, 0x4, R126 ;  /* 0x00000004850c7825 */ /* 0x000fc600078e027e */
[----:B------:R1:W-:Y:S01]  /*4e90*/  LDGSTS.E [R41+0x200], desc[UR16][R126.64], P4 ;  /* 0x002000007e297fae */ /* 0x0003e2000a1a1010 */
[----:B------:R-:W-:-:S03]  /*4ea0*/  IMAD.U32 R131, RZ, RZ, UR67 ;  /* 0x00000043ff837e24 */ /* 0x000fc6000f8e00ff */
[----:B------:R2:W-:Y:S01]  /*4eb0*/  LDGSTS.E [R41+0x600], desc[UR16][R42.64], P4 ;  /* 0x006000002a297fae */ /* 0x0005e2000a1a1010 */
[----:B------:R-:W-:-:S03]  /*4ec0*/  IMAD.WIDE R6, R131, 0x4, R6 ;  /* 0x0000000483067825 */ /* 0x000fc600078e0206 */
[----:B------:R-:W-:Y:S04]  /*4ed0*/  LDGSTS.E [R41+0xa00], desc[UR16][R16.64], P4 ;  /* 0x00a0000010297fae */ /* 0x000fe8000a1a1010 */
[----:B------:R-:W-:Y:S01]  /*4ee0*/  LDGSTS.E [R41+0xe00], desc[UR16][R10.64], P4 ;  /* 0x00e000000a297fae */ /* 0x000fe2000a1a1010 */
[----:B-1----:R-:W-:-:S03]  /*4ef0*/  IMAD.U32 R127, RZ, RZ, UR67 ;  /* 0x00000043ff7f7e24 */ /* 0x002fc6000f8e00ff */
[----:B------:R-:W-:Y:S01]  /*4f00*/  LDGSTS.E [R41+0x1200], desc[UR16][R54.64], P4 ;  /* 0x0120000036297fae */ /* 0x000fe2000a1a1010 */
[C---:B--2---:R-:W-:Y:S01]  /*4f10*/  SHF.R.U64 R42, R116.reuse, 0x1c, RZ ;  /* 0x0000001c742a7819 */ /* 0x044fe200000012ff */
[----:B------:R-:W-:Y:S01]  /*4f20*/  IMAD.WIDE R126, R127, 0x4, R46 ;  /* 0x000000047f7e7825 */ /* 0x000fe200078e022e */
[C---:B------:R-:W-:Y:S01]  /*4f30*/  SHF.R.U64 R47, R116.reuse, 0x1b, RZ ;  /* 0x0000001b742f7819 */ /* 0x040fe200000012ff */
[----:B------:R-:W-:Y:S01]  /*4f40*/  LDGSTS.E [R41+0x1600], desc[UR16][R60.64], P4 ;  /* 0x016000003c297fae */ /* 0x000fe2000a1a1010 */
[----:B------:R-:W-:Y:S01]  /*4f50*/  SHF.R.U64 R46, R116, 0x1a, RZ ;  /* 0x0000001a742e7819 */ /* 0x000fe200000012ff */
[----:B------:R-:W-:Y:S02]  /*4f60*/  IMAD.U32 R43, RZ, RZ, UR67 ;  /* 0x00000043ff2b7e24 */ /* 0x000fe4000f8e00ff */
[----:B------:R-:W-:Y:S02]  /*4f70*/  LDGSTS.E [R41+0x1a00], desc[UR16][R66.64], P4 ;  /* 0x01a0000042297fae */ /* 0x000fe4000a1a1010 */
[----:B------:R-:W-:-:S02]  /*4f80*/  IMAD.WIDE R118, R43, 0x4, R118 ;  /* 0x000000042b767825 */ /* 0x000fc400078e0276 */
[----:B------:R-:W-:Y:S04]  /*4f90*/  LDGSTS.E [R41+0x1e00], desc[UR16][R72.64], P4 ;  /* 0x01e0000048297fae */ /* 0x000fe8000a1a1010 */
[----:B------:R-:W-:Y:S04]  /*4fa0*/  LDGSTS.E [R41+0x2200], desc[UR16][R78.64], P4 ;  /* 0x022000004e297fae */ /* 0x000fe8000a1a1010 */
[----:B------:R-:W-:Y:S04]  /*4fb0*/  LDGSTS.E [R41+0x2600], desc[UR16][R84.64], P4 ;  /* 0x0260000054297fae */ /* 0x000fe8000a1a1010 */
[----:B------:R-:W-:Y:S04]  /*4fc0*/  LDGSTS.E [R41+0x2a00], desc[UR16][R90.64], P4 ;  /* 0x02a000005a297fae */ /* 0x000fe8000a1a1010 */
[----:B------:R-:W-:Y:S04]  /*4fd0*/  LDGSTS.E [R41+0x2e00], desc[UR16][R96.64], P4 ;  /* 0x02e0000060297fae */ /* 0x000fe8000a1a1010 */
[----:B------:R-:W-:Y:S04]  /*4fe0*/  LDGSTS.E [R41+0x3200], desc[UR16][R102.64], P4 ;  /* 0x0320000066297fae */ /* 0x000fe8000a1a1010 */
[----:B------:R-:W-:Y:S04]  /*4ff0*/  LDGSTS.E [R41+0x3600], desc[UR16][R108.64], P4 ;  /* 0x036000006c297fae */ /* 0x000fe8000a1a1010 */
[----:B------:R-:W-:Y:S04]  /*5000*/  LDGSTS.E [R41+0x3a00], desc[UR16][R120.64], P4 ;  /* 0x03a0000078297fae */ /* 0x000fe8000a1a1010 */
[----:B------:R-:W-:Y:S01]  /*5010*/  LDGSTS.E [R41+0x3e00], desc[UR16][R122.64], P4 ;  /* 0x03e000007a297fae */ /* 0x000fe2000a1a1010 */
[----:B------:R-:W-:-:S03]  /*5020*/  LOP3.LUT P4, RZ, R130, 0x1, RZ, 0xc0, !PT ;  /* 0x0000000182ff7812 */ /* 0x000fc6000788c0ff */
[----:B------:R-:W0:Y:S01]  /*5030*/  LDGDEPBAR ;  /* 0x00000000000079af */ /* 0x000e220000000000 */
[----:B------:R-:W-:Y:S06]  /*5040*/  BAR.SYNC.DEFER_BLOCKING 0x0 ;  /* 0x0000000000007b1d */ /* 0x000fec0000010000 */
[----:B------:R-:W-:Y:S01]  /*5050*/  @!PT LDS RZ, [RZ] ;  /* 0x00000000fffff984 */ /* 0x000fe20000000800 */
[----:B------:R-:W-:Y:S01]  /*5060*/  @!PT LDS RZ, [RZ] ;  /* 0x00000000fffff984 */ /* 0x000fe20000000800 */
[----:B------:R-:W-:Y:S01]  /*5070*/  @!PT LDS RZ, [RZ] ;  /* 0x00000000fffff984 */ /* 0x000fe20000000800 */
[----:B------:R1:W-:Y:S01]  /*5080*/  LDGSTS.E [R173+0x10000], desc[UR16][R124.64], P2 ;  /* 0x100000007cad7fae */ /* 0x0003e200091a1010 */
[----:B------:R-:W-:-:S03]  /*5090*/  LOP3.LUT P2, RZ, R42, 0x1, RZ, 0xc0, !PT ;  /* 0x000000012aff7812 */ /* 0x000fc6000784c0ff */
[----:B------:R2:W-:Y:S01]  /*50a0*/  LDGSTS.E [R173+0x10004], desc[UR16][R44.64], P5 ;  /* 0x100040002cad7fae */ /* 0x0005e2000a9a1010 */
[----:B------:R-:W-:-:S03]  /*50b0*/  IADD3 R42, P5, PT, R124, UR60, RZ ;  /* 0x0000003c7c2a7c10 */ /* 0x000fc6000ffbe0ff */
[----:B------:R-:W-:Y:S01]  /*50c0*/  LDGSTS.E [R173+0x10008], desc[UR16][R126.64], P4 ;  /* 0x100080007ead7fae */ /* 0x000fe2000a1a1010 */
[----:B------:R-:W-:Y:S01]  /*50d0*/  LOP3.LUT P4, RZ, R47, 0x1, RZ, 0xc0, !PT ;  /* 0x000000012fff7812 */ /* 0x000fe2000788c0ff */
[----:B------:R-:W-:Y:S01]  /*50e0*/  IMAD.U32 R47, RZ, RZ, UR13 ;  /* 0x0000000dff2f7e24 */ /* 0x000fe2000f8e00ff */
[----:B------:R-:W-:Y:S01]  /*50f0*/  IADD3.X R43, PT, PT, R125, UR61, RZ, P5, !PT ;  /* 0x0000003d7d2b7c10 */ /* 0x000fe2000affe4ff */
[----:B-1----:R-:W-:Y:S02]  /*5100*/  IMAD.U32 R125, RZ, RZ, UR67 ;  /* 0x00000043ff7d7e24 */ /* 0x002fe4000f8e00ff */
[----:B------:R1:W-:Y:S01]  /*5110*/  LDGSTS.E [R173+0x1000c], desc[UR16][R118.64], P2 ;  /* 0x1000c00076ad7fae */ /* 0x0003e200091a1010 */
[----:B------:R-:W-:Y:S01]  /*5120*/  LOP3.LUT P2, RZ, R46, 0x1, RZ, 0xc0, !PT ;  /* 0x000000012eff7812 */ /* 0x000fe2000784c0ff */
[----:B------:R-:W-:Y:S01]  /*5130*/  IMAD.WIDE R124, R125, 0x4, R48 ;  /* 0x000000047d7c7825 */ /* 0x000fe200078e0230 */
[----:B--2---:R-:W-:Y:S02]  /*5140*/  IADD3 R44, P5, PT, R44, UR60, RZ ;  /* 0x0000003c2c2c7c10 */ /* 0x004fe4000ffbe0ff */
[----:B------:R-:W-:Y:S01]  /*5150*/  SHF.R.U64 R48, R116, 0x19, RZ ;  /* 0x0000001974307819 */ /* 0x000fe200000012ff */
[----:B------:R-:W-:Y:S01]  /*5160*/  IMAD.WIDE R16, R47, 0x4, R16 ;  /* 0x000000042f107825 */ /* 0x000fe200078e0210 */
[----:B------:R-:W-:Y:S01]  /*5170*/  IADD3.X R45, PT, PT, R45, UR61, RZ, P5, !PT ;  /* 0x0000003d2d2d7c10 */ /* 0x000fe2000affe4ff */
[----:B------:R2:W-:Y:S01]  /*5180*/  LDGSTS.E [R173+0x10010], desc[UR16][R124.64], P4 ;  /* 0x100100007cad7fae */ /* 0x0005e2000a1a1010 */
[----:B------:R-:W-:Y:S01]  /*5190*/  IADD3 R46, P5, PT, R126, UR60, RZ ;  /* 0x0000003c7e2e7c10 */ /* 0x000fe2000ffbe0ff */
[----:B------:R-:W-:Y:S01]  /*51a0*/  IMAD.U32 R49, RZ, RZ, UR13 ;  /* 0x0000000dff317e24 */ /* 0x000fe2000f8e00ff */
[----:B------:R-:W-:-:S02]  /*51b0*/  LOP3.LUT P4, RZ, R48, 0x1, RZ, 0xc0, !PT ;  /* 0x0000000130ff7812 */ /* 0x000fc4000788c0ff */
[----:B------:R-:W-:Y:S01]  /*51c0*/  IADD3.X R47, PT, PT, R127, UR61, RZ, P5, !PT ;  /* 0x0000003d7f2f7c10 */ /* 0x000fe2000affe4ff */
[----:B------:R3:W-:Y:S01]  /*51d0*/  LDGSTS.E [R173+0x10014], desc[UR16][R128.64], P2 ;  /* 0x1001400080ad7fae */ /* 0x0007e200091a1010 */
[----:B------:R-:W-:Y:S01]  /*51e0*/  IADD3 R48, P5, PT, R118, UR60, RZ ;  /* 0x0000003c76307c10 */ /* 0x000fe2000ffbe0ff */
[----:B------:R-:W-:Y:S01]  /*51f0*/  IMAD.WIDE R10, R49, 0x4, R10 ;  /* 0x00000004310a7825 */ /* 0x000fe200078e020a */
[----:B------:R-:W-:Y:S02]  /*5200*/  LOP3.LUT P2, RZ, R50, 0x1, RZ, 0xc0, !PT ;  /* 0x0000000132ff7812 */ /* 0x000fe4000784c0ff */
[----:B------:R-:W-:Y:S01]  /*5210*/  IADD3.X R49, PT, PT, R119, UR61, RZ, P5, !PT ;  /* 0x0000003d77317c10 */ /* 0x000fe2000affe4ff */
[----:B-1----:R-:W-:Y:S01]  /*5220*/  IMAD.WIDE R118, R51, 0x4, R52 ;  /* 0x0000000433767825 */ /* 0x002fe200078e0234 */
[----:B------:R-:W-:Y:S02]  /*5230*/  SHF.R.U64 R52, R116, 0x17, RZ ;  /* 0x0000001774347819 */ /* 0x000fe400000012ff */
[----:B------:R-:W-:Y:S01]  /*5240*/  IADD3 R50, P5, PT, R124, UR60, RZ ;  /* 0x0000003c7c327c10 */ /* 0x000fe2000ffbe0ff */
[----:B------:R-:W-:Y:S01]  /*5250*/  IMAD.U32 R127, RZ, RZ, UR67 ;  /* 0x00000043ff7f7e24 */ /* 0x000fe2000f8e00ff */
[----:B------:R1:W-:Y:S01]  /*5260*/  LDGSTS.E [R173+0x10018], desc[UR16][R118.64], P4 ;  /* 0x1001800076ad7fae */ /* 0x0003e2000a1a1010 */
[----:B------:R-:W-:Y:S01]  /*5270*/  LOP3.LUT P4, RZ, R52, 0x1, RZ, 0xc0, !PT ;  /* 0x0000000134ff7812 */ /* 0x000fe2000788c0ff */
[----:B------:R-:W-:Y:S01]  /*5280*/  IMAD.U32 R53, RZ, RZ, UR13 ;  /* 0x0000000dff357e24 */ /* 0x000fe2000f8e00ff */
[----:B------:R-:W-:Y:S01]  /*5290*/  IADD3.X R51, PT, PT, R125, UR61, RZ, P5, !PT ;  /* 0x0000003d7d337c10 */ /* 0x000fe2000affe4ff */
[----:B------:R-:W-:Y:S01]  /*52a0*/  IMAD.WIDE R126, R127, 0x4, R56 ;  /* 0x000000047f7e7825 */ /* 0x000fe200078e0238 */
[----:B------:R-:W-:-:S02]  /*52b0*/  SHF.R.U64 R56, R116, 0x16, RZ ;  /* 0x0000001674387819 */ /* 0x000fc400000012ff */
[----:B------:R-:W-:Y:S01]  /*52c0*/  IADD3 R52, P5, PT, R128, UR60, RZ ;  /* 0x0000003c80347c10 */ /* 0x000fe2000ffbe0ff */
[----:B--2---:R-:W-:Y:S01]  /*52d0*/  IMAD.U32 R125, RZ, RZ, UR67 ;  /* 0x00000043ff7d7e24 */ /* 0x004fe2000f8e00ff */
[----:B------:R2:W-:Y:S01]  /*52e0*/  LDGSTS.E [R173+0x1001c], desc[UR16][R126.64], P2 ;  /* 0x1001c0007ead7fae */ /* 0x0005e200091a1010 */
[----:B------:R-:W-:Y:S01]  /*52f0*/  LOP3.LUT P2, RZ, R56, 0x1, RZ, 0xc0, !PT ;  /* 0x0000000138ff7812 */ /* 0x000fe2000784c0ff */
[----:B------:R-:W-:Y:S02]  /*5300*/  IMAD.U32 R57, RZ, RZ, UR67 ;  /* 0x00000043ff397e24 */ /* 0x000fe4000f8e00ff */
[----:B------:R-:W-:Y:S01]  /*5310*/  IMAD.WIDE R124, R125, 0x4, R58 ;  /* 0x000000047d7c7825 */ /* 0x000fe200078e023a */
[----:B------:R-:W-:-:S03]  /*5320*/  SHF.R.U64 R58, R116, 0x15, RZ ;  /* 0x00000015743a7819 */ /* 0x000fc600000012ff */
[----:B------:R-:W-:Y:S01]  /*5330*/  IMAD.WIDE R54, R53, 0x4, R54 ;  /* 0x0000000435367825 */ /* 0x000fe200078e0236 */
[----:B------:R-:W-:Y:S01]  /*5340*/  IADD3.X R53, PT, PT, R129, UR61, RZ, P5, !PT ;  /* 0x0000003d81357c10 */ /* 0x000fe2000affe4ff */
[----:B------:R4:W-:Y:S01]  /*5350*/  LDGSTS.E [R173+0x10020], desc[UR16][R124.64], P4 ;  /* 0x100200007cad7fae */ /* 0x0009e2000a1a1010 */
[----:B------:R-:W-:Y:S01]  /*5360*/  IADD3 R56, P5, PT, R118, UR60, RZ ;  /* 0x0000003c76387c10 */ /* 0x000fe2000ffbe0ff */
[----:B---3--:R-:W-:Y:S01]  /*5370*/  IMAD.WIDE R128, R57, 0x4, R62 ;  /* 0x0000000439807825 */ /* 0x008fe200078e023e */
[----:B------:R-:W-:Y:S02]  /*5380*/  LOP3.LUT P4, RZ, R58, 0x1, RZ, 0xc0, !PT ;  /* 0x000000013aff7812 */ /* 0x000fe4000788c0ff */
[----:B------:R-:W-:Y:S01]  /*5390*/  IADD3.X R57, PT, PT, R119, UR61, RZ, P5, !PT ;  /* 0x0000003d77397c10 */ /* 0x000fe2000affe4ff */
[----:B-1----:R-:W-:Y:S01]  /*53a0*/  IMAD.U32 R119, RZ, RZ, UR67 ;  /* 0x00000043ff777e24 */ /* 0x002fe2000f8e00ff */
[----:B------:R-:W-:Y:S01]  /*53b0*/  SHF.R.U64 R62, R116, 0x14, RZ ;  /* 0x00000014743e7819 */ /* 0x000fe200000012ff */
[----:B------:R1:W-:Y:S01]  /*53c0*/  LDGSTS.E [R173+0x10024], desc[UR16][R128.64], P2 ;  /* 0x1002400080ad7fae */ /* 0x0003e200091a1010 */
[----:B------:R-:W-:Y:S01]  /*53d0*/  IMAD.U32 R59, RZ, RZ, UR13 ;  /* 0x0000000dff3b7e24 */ /* 0x000fe2000f8e00ff */
[----:B------:R-:W-:Y:S01]  /*53e0*/  IADD3 R58, P5, PT, R126, UR60, RZ ;  /* 0x0000003c7e3a7c10 */ /* 0x000fe2000ffbe0ff */
[----:B------:R-:W-:Y:S01]  /*53f0*/  IMAD.WIDE R118, R119, 0x4, R64 ;  /* 0x0000000477767825 */ /* 0x000fe200078e0240 */
[----:B------:R-:W-:-:S02]  /*5400*/  LOP3.LUT P2, RZ, R62, 0x1, RZ, 0xc0, !PT ;  /* 0x000000013eff7812 */ /* 0x000fc4000784c0ff */
[----:B------:R-:W-:Y:S01]  /*5410*/  SHF.R.U64 R64, R116, 0x13, RZ ;  /* 0x0000001374407819 */ /* 0x000fe200000012ff */
[----:B------:R-:W-:Y:S01]  /*5420*/  IMAD.U32 R63, RZ, RZ, UR67 ;  /* 0x00000043ff3f7e24 */ /* 0x000fe2000f8e00ff */
[----:B------:R3:W-:Y:S01]  /*5430*/  LDGSTS.E [R173+0x10028], desc[UR16][R118.64], P4 ;  /* 0x1002800076ad7fae */ /* 0x0007e2000a1a1010 */
[----:B------:R-:W-:Y:S01]  /*5440*/  IMAD.WIDE R60, R59, 0x4, R60 ;  /* 0x000000043b3c7825 */ /* 0x000fe200078e023c */
[----:B------:R-:W-:Y:S02]  /*5450*/  IADD3.X R59, PT, PT, R127, UR61, RZ, P5, !PT ;  /* 0x0000003d7f3b7c10 */ /* 0x000fe4000affe4ff */
[----:B------:R-:W-:Y:S01]  /*5460*/  IADD3 R62, P5, PT, R124, UR60, RZ ;  /* 0x0000003c7c3e7c10 */ /* 0x000fe2000ffbe0ff */
[----:B--2---:R-:W-:Y:S01]  /*5470*/  IMAD.WIDE R126, R63, 0x4, R68 ;  /* 0x000000043f7e7825 */ /* 0x004fe200078e0244 */
[----:B------:R-:W-:Y:S02]  /*5480*/  LOP3.LUT P4, RZ, R64, 0x1, RZ, 0xc0, !PT ;  /* 0x0000000140ff7812 */ /* 0x000fe4000788c0ff */
[----:B------:R-:W-:Y:S01]  /*5490*/  IADD3.X R63, PT, PT, R125, UR61, RZ, P5, !PT ;  /* 0x0000003d7d3f7c10 */ /* 0x000fe2000affe4ff */
[----:B----4-:R-:W-:Y:S01]  /*54a0*/  IMAD.U32 R125, RZ, RZ, UR67 ;  /* 0x00000043ff7d7e24 */ /* 0x010fe2000f8e00ff */
        /* <DEDUP_REMOVED lines=12> */
[----:B-1----:R-:W-:Y:S01]  /*5570*/  IMAD.WIDE R128, R69, 0x4, R74 ;  /* 0x0000000445807825 */ /* 0x002fe200078e024a */
[----:B------:R-:W-:Y:S02]  /*5580*/  LOP3.LUT P4, RZ, R70, 0x1, RZ, 0xc0, !PT ;  /* 0x0000000146ff7812 */ /* 0x000fe4000788c0ff */
[----:B------:R-:W-:Y:S01]  /*5590*/  IADD3.X R69, PT, PT, R119, UR61, RZ, P5, !PT ;  /* 0x0000003d77457c10 */ /* 0x000fe2000affe4ff */
[----:B---3--:R-:W-:Y:S01]  /*55a0*/  IMAD.U32 R119, RZ, RZ, UR67 ;  /* 0x00000043ff777e24 */ /* 0x008fe2000f8e00ff */
        /* <DEDUP_REMOVED lines=72> */
[----:B------:R-:W-:Y:S01]  /*5a30*/  LDGSTS.E [R173+0x10058], desc[UR16][R118.64], P4 ;  /* 0x1005800076ad7fae */ /* 0x000fe2000a1a1010 */
        /* <DEDUP_REMOVED lines=8> */
[----:B------:R-:W-:Y:S01]  /*5ac0*/  IMAD.U32 R101, RZ, RZ, UR13 ;  /* 0x0000000dff657e24 */ /* 0x000fe2000f8e00ff */
[----:B------:R2:W-:Y:S01]  /*5ad0*/  LDGSTS.E [R173+0x1005c], desc[UR16][R126.64], P2 ;  /* 0x1005c0007ead7fae */ /* 0x0005e200091a1010 */
[----:B------:R-:W-:Y:S01]  /*5ae0*/  IADD3 R100, P5, PT, R128, UR60, RZ ;  /* 0x0000003c80647c10 */ /* 0x000fe2000ffbe0ff */
[----:B------:R-:W-:Y:S01]  /*5af0*/  IMAD.WIDE R124, R125, 0x4, R106 ;  /* 0x000000047d7c7825 */ /* 0x000fe200078e026a */
[----:B------:R-:W-:-:S02]  /*5b00*/  LOP3.LUT P2, RZ, R104, 0x1, RZ, 0xc0, !PT ;  /* 0x0000000168ff7812 */ /* 0x000fc4000784c0ff */
[----:B------:R-:W-:Y:S01]  /*5b10*/  SHF.R.U64 R106, R116, 0x5, RZ ;  /* 0x00000005746a7819 */ /* 0x000fe200000012ff */
[----:B------:R-:W-:Y:S01]  /*5b20*/  IMAD.WIDE R102, R101, 0x4, R102 ;  /* 0x0000000465667825 */ /* 0x000fe200078e0266 */
[----:B------:R-:W-:Y:S01]  /*5b30*/  IADD3.X R101, PT, PT, R129, UR61, RZ, P5, !PT ;  /* 0x0000003d81657c10 */ /* 0x000fe2000affe4ff */
[----:B------:R3:W-:Y:S01]  /*5b40*/  LDGSTS.E [R173+0x10060], desc[UR16][R124.64], P4 ;  /* 0x100600007cad7fae */ /* 0x0007e2000a1a1010 */
[----:B------:R-:W-:Y:S01]  /*5b50*/  IADD3 R104, P5, PT, R118, UR60, RZ ;  /* 0x0000003c76687c10 */ /* 0x000fe2000ffbe0ff */
[----:B------:R-:W-:Y:S01]  /*5b60*/  IMAD.U32 R105, RZ, RZ, UR67 ;  /* 0x00000043ff697e24 */ /* 0x000fe2000f8e00ff */
[----:B------:R-:W-:Y:S01]  /*5b70*/  LOP3.LUT P4, RZ, R106, 0x1, RZ, 0xc0, !PT ;  /* 0x000000016aff7812 */ /* 0x000fe2000788c0ff */
[----:B------:R-:W-:Y:S02]  /*5b80*/  IMAD.U32 R107, RZ, RZ, UR13 ;  /* 0x0000000dff6b7e24 */ /* 0x000fe4000f8e00ff */
[----:B-1----:R-:W-:Y:S01]  /*5b90*/  IMAD.WIDE R128, R105, 0x4, R110 ;  /* 0x0000000469807825 */ /* 0x002fe200078e026e */
[----:B------:R-:W-:-:S02]  /*5ba0*/  IADD3.X R105, PT, PT, R119, UR61, RZ, P5, !PT ;  /* 0x0000003d77697c10 */ /* 0x000fc4000affe4ff */
[----:B------:R-:W-:Y:S01]  /*5bb0*/  SHF.R.U64 R110, R116, 0x4, RZ ;  /* 0x00000004746e7819 */ /* 0x000fe200000012ff */
[----:B------:R-:W-:Y:S01]  /*5bc0*/  IMAD.U32 R111, RZ, RZ, UR67 ;  /* 0x00000043ff6f7e24 */ /* 0x000fe2000f8e00ff */
[----:B------:R-:W-:Y:S01]  /*5bd0*/  IADD3 R106, P5, PT, R126, UR60, RZ ;  /* 0x0000003c7e6a7c10 */ /* 0x000fe2000ffbe0ff */
[----:B------:R-:W-:Y:S01]  /*5be0*/  LDGSTS.E [R173+0x10064], desc[UR16][R128.64], P2 ;  /* 0x1006400080ad7fae */ /* 0x000fe200091a1010 */
[----:B------:R-:W-:Y:S01]  /*5bf0*/  IMAD.WIDE R108, R107, 0x4, R108 ;  /* 0x000000046b6c7825 */ /* 0x000fe200078e026c */
[----:B------:R-:W-:Y:S02]  /*5c00*/  LOP3.LUT P2, RZ, R110, 0x1, RZ, 0xc0, !PT ;  /* 0x000000016eff7812 */ /* 0x000fe4000784c0ff */
[----:B------:R-:W-:Y:S01]  /*5c10*/  IADD3.X R107, PT, PT, R127, UR61, RZ, P5, !PT ;  /* 0x0000003d7f6b7c10 */ /* 0x000fe2000affe4ff */
[----:B--2---:R-:W-:Y:S01]  /*5c20*/  IMAD.WIDE R126, R111, 0x4, R112 ;  /* 0x000000046f7e7825 */ /* 0x004fe200078e0270 */
[----:B------:R-:W-:Y:S02]  /*5c30*/  IADD3 R110, P5, PT, R124, UR60, RZ ;  /* 0x0000003c7c6e7c10 */ /* 0x000fe4000ffbe0ff */
[C---:B------:R-:W-:Y:S01]  /*5c40*/  SHF.R.U64 R112, R116.reuse, 0x3, RZ ;  /* 0x0000000374707819 */ /* 0x040fe200000012ff */
[----:B------:R-:W-:Y:S01]  /*5c50*/  IMAD.U32 R119, RZ, RZ, UR67 ;  /* 0x00000043ff777e24 */ /* 0x000fe2000f8e00ff */
[----:B------:R-:W-:Y:S01]  /*5c60*/  SHF.R.U64 R113, R116, 0x2, RZ ;  /* 0x0000000274717819 */ /* 0x000fe200000012ff */
[----:B------:R1:W-:Y:S01]  /*5c70*/  LDGSTS.E [R173+0x10068], desc[UR16][R126.64], P4 ;  /* 0x100680007ead7fae */ /* 0x0003e2000a1a1010 */
[----:B------:R-:W-:Y:S01]  /*5c80*/  IADD3.X R111, PT, PT, R125, UR61, RZ, P5, !PT ;  /* 0x0000003d7d6f7c10 */ /* 0x000fe2000affe4ff */
[----:B------:R-:W-:Y:S01]  /*5c90*/  IMAD.WIDE R118, R119, 0x4, R114 ;  /* 0x0000000477767825 */ /* 0x000fe200078e0272 */
[----:B------:R-:W-:-:S02]  /*5ca0*/  LOP3.LUT P5, RZ, R112, 0x1, RZ, 0xc0, !PT ;  /* 0x0000000170ff7812 */ /* 0x000fc400078ac0ff */
[----:B------:R-:W-:Y:S01]  /*5cb0*/  LOP3.LUT P4, RZ, R113, 0x1, RZ, 0xc0, !PT ;  /* 0x0000000171ff7812 */ /* 0x000fe2000788c0ff */
[----:B------:R-:W-:Y:S01]  /*5cc0*/  IMAD.U32 R115, RZ, RZ, UR67 ;  /* 0x00000043ff737e24 */ /* 0x000fe2000f8e00ff */
[----:B------:R2:W-:Y:S01]  /*5cd0*/  LDGSTS.E [R173+0x1006c], desc[UR16][R118.64], P2 ;  /* 0x1006c00076ad7fae */ /* 0x0005e200091a1010 */
[----:B---3--:R-:W-:Y:S01]  /*5ce0*/  IMAD.U32 R125, RZ, RZ, UR67 ;  /* 0x00000043ff7d7e24 */ /* 0x008fe2000f8e00ff */
[----:B------:R-:W-:Y:S01]  /*5cf0*/  IADD3 R112, P2, PT, R128, UR60, RZ ;  /* 0x0000003c80707c10 */ /* 0x000fe2000ff5e0ff */
[----:B------:R-:W-:Y:S01]  /*5d00*/  IMAD.WIDE R18, R115, 0x4, R18 ;  /* 0x0000000473127825 */ /* 0x000fe200078e0212 */
[----:B------:R-:W-:Y:S02]  /*5d10*/  SHF.R.U64 R116, R116, 0x1, RZ ;  /* 0x0000000174747819 */ /* 0x000fe400000012ff */
[----:B------:R-:W-:Y:S01]  /*5d20*/  IADD3.X R113, PT, PT, R129, UR61, RZ, P2, !PT ;  /* 0x0000003d81717c10 */ /* 0x000fe200097fe4ff */
[C---:B------:R-:W-:Y:S01]  /*5d30*/  IMAD.WIDE R8, R125.reuse, 0x4, R8 ;  /* 0x000000047d087825 */ /* 0x040fe200078e0208 */
[----:B------:R-:W-:Y:S01]  /*5d40*/  IADD3 R114, P2, PT, R126, UR60, RZ ;  /* 0x0000003c7e727c10 */ /* 0x000fe2000ff5e0ff */
[----:B------:R-:W-:Y:S02]  /*5d50*/  LDGSTS.E [R173+0x10070], desc[UR16][R18.64], P5 ;  /* 0x1007000012ad7fae */ /* 0x000fe4000a9a1010 */
[----:B------:R-:W-:Y:S01]  /*5d60*/  IMAD.WIDE R4, R125, 0x4, R4 ;  /* 0x000000047d047825 */ /* 0x000fe200078e0204 */
[----:B------:R-:W-:Y:S01]  /*5d70*/  IADD3.X R115, PT, PT, R127, UR61, RZ, P2, !PT ;  /* 0x0000003d7f737c10 */ /* 0x000fe200097fe4ff */
[----:B------:R-:W-:Y:S01]  /*5d80*/  LDGSTS.E [R173+0x10074], desc[UR16][R8.64], P4 ;  /* 0x1007400008ad7fae */ /* 0x000fe2000a1a1010 */
[----:B------:R-:W-:Y:S01]  /*5d90*/  LOP3.LUT P4, RZ, R116, 0x1, RZ, 0xc0, !PT ;  /* 0x0000000174ff7812 */ /* 0x000fe2000788c0ff */
[----:B-1----:R-:W-:Y:S01]  /*5da0*/  IMAD.U32 R127, RZ, RZ, UR13 ;  /* 0x0000000dff7f7e24 */ /* 0x002fe2000f8e00ff */
[----:B------:R-:W-:Y:S01]  /*5db0*/  ISETP.NE.U32.AND P2, PT, R117, RZ, PT ;  /* 0x000000ff7500720c */ /* 0x000fe20003f45070 */
[----:B------:R-:W-:Y:S01]  /*5dc0*/  IMAD.U32 R129, RZ, RZ, UR13 ;  /* 0x0000000dff817e24 */ /* 0x000fe2000f8e00ff */
[----:B------:R-:W-:Y:S01]  /*5dd0*/  IADD3 R116, P5, PT, R118, UR60, RZ ;  /* 0x0000003c76747c10 */ /* 0x000fe2000ffbe0ff */
[----:B------:R-:W-:-:S03]  /*5de0*/  IMAD.WIDE R120, R127, 0x4, R120 ;  /* 0x000000047f787825 */ /* 0x000fc600078e0278 */
[----:B------:R-:W-:Y:S01]  /*5df0*/  IADD3.X R117, PT, PT, R119, UR61, RZ, P5, !PT ;  /* 0x0000003d77757c10 */ /* 0x000fe2000affe4ff */
[----:B------:R-:W-:Y:S01]  /*5e00*/  IMAD.WIDE R122, R129, 0x4, R122 ;  /* 0x00000004817a7825 */ /* 0x000fe200078e027a */
[----:B--2---:R-:W-:-:S03]  /*5e10*/  IADD3 R118, P5, PT, R134, UR62, RZ ;  /* 0x0000003e86767c10 */ /* 0x004fc6000ffbe0ff */
[----:B------:R-:W-:Y:S01]  /*5e20*/  LDGSTS.E [R173+0x10078], desc[UR16][R6.64], P4 ;  /* 0x1007800006ad7fae */ /* 0x000fe2000a1a1010 */
[----:B------:R-:W-:Y:S02]  /*5e30*/  IADD3 R124, P4, PT, R136, UR62, RZ ;  /* 0x0000003e887c7c10 */ /* 0x000fe4000ff9e0ff */
[----:B------:R-:W-:Y:S01]  /*5e40*/  IADD3.X R119, PT, PT, R135, UR63, RZ, P5, !PT ;  /* 0x0000003f87777c10 */ /* 0x000fe2000affe4ff */
[----:B------:R-:W-:Y:S01]  /*5e50*/  LDGSTS.E [R173+0x1007c], desc[UR16][R4.64], !P3 ;  /* 0x1007c00004ad7fae */ /* 0x000fe2000d9a1010 */
[----:B------:R-:W-:Y:S02]  /*5e60*/  IADD3 R126, P3, PT, R138, UR62, RZ ;  /* 0x0000003e8a7e7c10 */ /* 0x000fe4000ff7e0ff */
[----:B------:R-:W-:Y:S01]  /*5e70*/  IADD3.X R125, PT, PT, R137, UR63, RZ, P4, !PT ;  /* 0x0000003f897d7c10 */ /* 0x000fe2000a7fe4ff */
[----:B------:R-:W0:Y:S01]  /*5e80*/  LDGDEPBAR ;  /* 0x00000000000079af */ /* 0x000e220000000000 */
[----:B------:R-:W-:Y:S02]  /*5e90*/  IADD3.X R127, PT, PT, R139, UR63, RZ, P3, !PT ;  /* 0x0000003f8b7f7c10 */ /* 0x000fe40009ffe4ff */
[----:B------:R-:W-:Y:S01]  /*5ea0*/  IADD3 R128, P4, PT, R140, UR62, RZ ;  /* 0x0000003e8c807c10 */ /* 0x000fe2000ff9e0ff */
[----:B------:R1:W-:Y:S01]  /*5eb0*/  LDGSTS.E [R239+0x4000], desc[UR16][R134.64], P2 ;  /* 0x0400000086ef7fae */ /* 0x0003e200091a1010 */
[----:B------:R-:W-:-:S02]  /*5ec0*/  IADD3 R130, P3, PT, R142, UR62, RZ ;  /* 0x0000003e8e827c10 */ /* 0x000fc4000ff7e0ff */
[----:B------:R-:W-:Y:S01]  /*5ed0*/  IADD3.X R129, PT, PT, R141, UR63, RZ, P4, !PT ;  /* 0x0000003f8d817c10 */ /* 0x000fe2000a7fe4ff */
[----:B------:R2:W-:Y:S01]  /*5ee0*/  LDGSTS.E [R239+0x4400], desc[UR16][R136.64], P2 ;  /* 0x0440000088ef7fae */ /* 0x0005e200091a1010 */
[----:B------:R-:W-:Y:S02]  /*5ef0*/  IADD3.X R131, PT, PT, R143, UR63, RZ, P3, !PT ;  /* 0x0000003f8f837c10 */ /* 0x000fe40009ffe4ff */
[----:B------:R-:W-:Y:S01]  /*5f00*/  IADD3 R132, P4, PT, R144, UR62, RZ ;  /* 0x0000003e90847c10 */ /* 0x000fe2000ff9e0ff */
[----:B------:R3:W-:Y:S01]  /*5f10*/  LDGSTS.E [R239+0x4800], desc[UR16][R138.64], P2 ;  /* 0x048000008aef7fae */ /* 0x0007e200091a1010 */
[----:B------:R-:W-:Y:S02]  /*5f20*/  IADD3 R158, P5, PT, R16, UR62, RZ ;  /* 0x0000003e109e7c10 */ /* 0x000fe4000ffbe0ff */
[----:B------:R-:W-:Y:S01]  /*5f30*/  IADD3.X R133, PT, PT, R145, UR63, RZ, P4, !PT ;  /* 0x0000003f91857c10 */ /* 0x000fe2000a7fe4ff */
[----:B------:R4:W-:Y:S01]  /*5f40*/  LDGSTS.E [R239+0x4c00], desc[UR16][R140.64], P2 ;  /* 0x04c000008cef7fae */ /* 0x0009e200091a1010 */
[----:B-1----:R-:W-:-:S02]  /*5f50*/  IADD3 R134, P3, PT, R146, UR62, RZ ;  /* 0x0000003e92867c10 */ /* 0x002fc4000ff7e0ff */
[----:B------:R-:W-:Y:S01]  /*5f60*/  IADD3.X R159, PT, PT, R17, UR63, RZ, P5, !PT ;  /* 0x0000003f119f7c10 */ /* 0x000fe2000affe4ff */
[----:B------:R1:W-:Y:S01]  /*5f70*/  LDGSTS.E [R239+0x5000], desc[UR16][R142.64], P2 ;  /* 0x050000008eef7fae */ /* 0x0003e200091a1010 */
[----:B------:R-:W-:Y:S02]  /*5f80*/  IADD3.X R135, PT, PT, R147, UR63, RZ, P3, !PT ;  /* 0x0000003f93877c10 */ /* 0x000fe40009ffe4ff */
[----:B--2---:R-:W-:Y:S01]  /*5f90*/  IADD3 R136, P4, PT, R148, UR62, RZ ;  /* 0x0000003e94887c10 */ /* 0x004fe2000ff9e0ff */
[----:B------:R2:W-:Y:S01]  /*5fa0*/  LDGSTS.E [R239+0x5400], desc[UR16][R144.64], P2 ;  /* 0x0540000090ef7fae */ /* 0x0005e200091a1010 */
[----:B---3--:R-:W-:Y:S02]  /*5fb0*/  IADD3 R138, P3, PT, R34, UR62, RZ ;  /* 0x0000003e228a7c10 */ /* 0x008fe4000ff7e0ff */
[----:B------:R-:W-:Y:S01]  /*5fc0*/  IADD3.X R137, PT, PT, R149, UR63, RZ, P4, !PT ;  /* 0x0000003f95897c10 */ /* 0x000fe2000a7fe4ff */
[----:B------:R3:W-:Y:S01]  /*5fd0*/  LDGSTS.E [R239+0x5800], desc[UR16][R146.64], P2 ;  /* 0x0580000092ef7fae */ /* 0x0007e200091a1010 */
[----:B------:R-:W-:-:S02]  /*5fe0*/  IADD3.X R139, PT, PT, R35, UR63, RZ, P3, !PT ;  /* 0x0000003f238b7c10 */ /* 0x000fc40009ffe4ff */
[----:B----4-:R-:W-:Y:S01]  /*5ff0*/  IADD3 R140, P4, PT, R32, UR62, RZ ;  /* 0x0000003e208c7c10 */ /* 0x010fe2000ff9e0ff */
[----:B------:R4:W-:Y:S01]  /*6000*/  LDGSTS.E [R239+0x5c00], desc[UR16][R148.64], P2 ;  /* 0x05c0000094ef7fae */ /* 0x0009e200091a1010 */
[----:B-1----:R-:W-:Y:S02]  /*6010*/  IADD3 R142, P3, PT, R30, UR62, RZ ;  /* 0x0000003e1e8e7c10 */ /* 0x002fe4000ff7e0ff */
[----:B------:R-:W-:Y:S01]  /*6020*/  IADD3.X R141, PT, PT, R33, UR63, RZ, P4, !PT ;  /* 0x0000003f218d7c10 */ /* 0x000fe2000a7fe4ff */
[----:B------:R1:W-:Y:S01]  /*6030*/  LDGSTS.E [R239+0x6000], desc[UR16][R34.64], P2 ;  /* 0x0600000022ef7fae */ /* 0x0003e200091a1010 */
[----:B------:R-:W-:Y:S02]  /*6040*/  IADD3.X R143, PT, PT, R31, UR63, RZ, P3, !PT ;  /* 0x0000003f1f8f7c10 */ /* 0x000fe40009ffe4ff */
[----:B--2---:R-:W-:Y:S01]  /*6050*/  IADD3 R144, P4, PT, R28, UR62, RZ ;  /* 0x0000003e1c907c10 */ /* 0x004fe2000ff9e0ff */
[----:B------:R1:W-:Y:S01]  /*6060*/  LDGSTS.E [R239+0x6400], desc[UR16][R32.64], P2 ;  /* 0x0640000020ef7fae */ /* 0x0003e200091a1010 */
[----:B---3--:R-:W-:-:S02]  /*6070*/  IADD3 R146, P3, PT, R26, UR62, RZ ;  /* 0x0000003e1a927c10 */ /* 0x008fc4000ff7e0ff */
[----:B------:R-:W-:Y:S01]  /*6080*/  IADD3.X R145, PT, PT, R29, UR63, RZ, P4, !PT ;  /* 0x0000003f1d917c10 */ /* 0x000fe2000a7fe4ff */
[----:B------:R1:W-:Y:S01]  /*6090*/  LDGSTS.E [R239+0x6800], desc[UR16][R30.64], P2 ;  /* 0x068000001eef7fae */ /* 0x0003e200091a1010 */
[----:B------:R-:W-:Y:S02]  /*60a0*/  IADD3.X R147, PT, PT, R27, UR63, RZ, P3, !PT ;  /* 0x0000003f1b937c10 */ /* 0x000fe40009ffe4ff */
[----:B----4-:R-:W-:Y:S01]  /*60b0*/  IADD3 R148, P4, PT, R24, UR62, RZ ;  /* 0x0000003e18947c10 */ /* 0x010fe2000ff9e0ff */
[----:B------:R1:W-:Y:S01]  /*60c0*/  LDGSTS.E [R239+0x6c00], desc[UR16][R28.64], P2 ;  /* 0x06c000001cef7fae */ /* 0x0003e200091a1010 */
[----:B------:R-:W-:Y:S02]  /*60d0*/  IADD3 R150, P3, PT, R22, UR62, RZ ;  /* 0x0000003e16967c10 */ /* 0x000fe4000ff7e0ff */
[----:B------:R-:W-:Y:S01]  /*60e0*/  IADD3.X R149, PT, PT, R25, UR63, RZ, P4, !PT ;  /* 0x0000003f19957c10 */ /* 0x000fe2000a7fe4ff */
[----:B------:R1:W-:Y:S01]  /*60f0*/  LDGSTS.E [R239+0x7000], desc[UR16][R26.64], P2 ;  /* 0x070000001aef7fae */ /* 0x0003e200091a1010 */
[----:B------:R-:W-:-:S02]  /*6100*/  IADD3.X R151, PT, PT, R23, UR63, RZ, P3, !PT ;  /* 0x0000003f17977c10 */ /* 0x000fc40009ffe4ff */
[----:B------:R-:W-:Y:S01]  /*6110*/  IADD3 R152, P4, PT, R20, UR62, RZ ;  /* 0x0000003e14987c10 */ /* 0x000fe2000ff9e0ff */
[----:B------:R1:W-:Y:S01]  /*6120*/  LDGSTS.E [R239+0x7400], desc[UR16][R24.64], P2 ;  /* 0x0740000018ef7fae */ /* 0x0003e200091a1010 */
[----:B------:R-:W-:Y:S02]  /*6130*/  IADD3 R154, P3, PT, R12, UR62, RZ ;  /* 0x0000003e0c9a7c10 */ /* 0x000fe4000ff7e0ff */
[----:B------:R-:W-:Y:S01]  /*6140*/  IADD3.X R153, PT, PT, R21, UR63, RZ, P4, !PT ;  /* 0x0000003f15997c10 */ /* 0x000fe2000a7fe4ff */
[----:B------:R1:W-:Y:S01]  /*6150*/  LDGSTS.E [R239+0x7800], desc[UR16][R22.64], P2 ;  /* 0x0780000016ef7fae */ /* 0x0003e200091a1010 */
        /* <DEDUP_REMOVED lines=9> */
[----:B------:R-:W-:Y:S01]  /*61f0*/  IADD3 R168, P4, PT, R4, UR60, RZ ;  /* 0x0000003c04a87c10 */ /* 0x000fe2000ff9e0ff */
[----:B------:R-:W-:Y:S01]  /*6200*/  VIADD R4, R172, 0xffffffbf ;  /* 0xffffffbfac047836 */ /* 0x000fe20000000000 */
[----:B------:R-:W-:Y:S01]  /*6210*/  IADD3 R162, P5, PT, R10, UR62, RZ ;  /* 0x0000003e0aa27c10 */ /* 0x000fe2000ffbe0ff */
[----:B------:R1:W-:Y:S01]  /*6220*/  LDGSTS.E [R41+0x4a00], desc[UR16][R16.64], P2 ;  /* 0x04a0000010297fae */ /* 0x0003e200091a1010 */
[----:B------:R-:W-:Y:S01]  /*6230*/  IADD3.X R167, PT, PT, R7, UR61, RZ, P3, !PT ;  /* 0x0000003d07a77c10 */ /* 0x000fe20009ffe4ff */
[C---:B------:R-:W-:Y:S01]  /*6240*/  VIADD R6, R172.reuse, 0xffffffbd ;  /* 0xffffffbdac067836 */ /* 0x040fe20000000000 */
[----:B------:R-:W-:Y:S01]  /*6250*/  IADD3.X R169, PT, PT, R5, UR61, RZ, P4, !PT ;  /* 0x0000003d05a97c10 */ /* 0x000fe2000a7fe4ff */
[----:B------:R1:W-:Y:S01]  /*6260*/  LDGSTS.E [R41+0x4e00], desc[UR16][R10.64], P2 ;  /* 0x04e000000a297fae */ /* 0x0003e200091a1010 */
[C---:B------:R-:W-:Y:S01]  /*6270*/  VIADD R5, R172.reuse, 0xffffffbe ;  /* 0xffffffbeac057836 */ /* 0x040fe20000000000 */
[----:B------:R-:W-:Y:S01]  /*6280*/  IADD3.X R163, PT, PT, R11, UR63, RZ, P5, !PT ;  /* 0x0000003f0ba37c10 */ /* 0x000fe2000affe4ff */
[----:B------:R-:W-:Y:S01]  /*6290*/  VIADD R7, R172, 0xffffffbc ;  /* 0xffffffbcac077836 */ /* 0x000fe20000000000 */
[----:B------:R1:W-:Y:S01]  /*62a0*/  LDGSTS.E [R41+0x5200], desc[UR16][R54.64], P2 ;  /* 0x0520000036297fae */ /* 0x0003e200091a1010 */
[----:B------:R-:W-:-:S02]  /*62b0*/  ISETP.GE.U32.AND P4, PT, R6, 0x7fffff9e, PT ;  /* 0x7fffff9e0600780c */ /* 0x000fc40003f86070 */
[----:B------:R-:W-:Y:S01]  /*62c0*/  ISETP.GE.U32.AND P3, PT, R5, 0x7fffff9f, PT ;  /* 0x7fffff9f0500780c */ /* 0x000fe20003f66070 */
[----:B------:R1:W-:Y:S01]  /*62d0*/  LDGSTS.E [R41+0x5600], desc[UR16][R60.64], P2 ;  /* 0x056000003c297fae */ /* 0x0003e200091a1010 */
[----:B------:R-:W-:-:S03]  /*62e0*/  ISETP.GE.U32.AND P5, PT, R7, 0x7fffff9d, PT ;  /* 0x7fffff9d0700780c */ /* 0x000fc60003fa6070 */
[----:B------:R1:W-:Y:S04]  /*62f0*/  LDGSTS.E [R41+0x5a00], desc[UR16][R66.64], P2 ;  /* 0x05a0000042297fae */ /* 0x0003e800091a1010 */
        /* <DEDUP_REMOVED lines=8> */
[----:B------:R1:W-:Y:S01]  /*6380*/  LDGSTS.E [R41+0x7e00], desc[UR16][R122.64], P2 ;  /* 0x07e000007a297fae */ /* 0x0003e200091a1010 */
[----:B------:R-:W-:-:S03]  /*6390*/  IADD3 R164, P2, PT, R8, UR60, RZ ;  /* 0x0000003c08a47c10 */ /* 0x000fc6000ff5e0ff */
[----:B------:R-:W0:Y:S01]  /*63a0*/  LDGDEPBAR ;  /* 0x00000000000079af */ /* 0x000e220000000000 */
[----:B------:R-:W-:Y:S02]  /*63b0*/  IADD3.X R165, PT, PT, R9, UR61, RZ, P2, !PT ;  /* 0x0000003d09a57c10 */ /* 0x000fe400097fe4ff */
[----:B------:R-:W-:Y:S02]  /*63c0*/  ISETP.GE.U32.AND P2, PT, R4, 0x7fffffa0, PT ;  /* 0x7fffffa00400780c */ /* 0x000fe40003f46070 */
[----:B------:R-:W-:Y:S02]  /*63d0*/  P2R R4, PR, RZ, 0x1 ;  /* 0x00000001ff047803 */ /* 0x000fe40000000000 */
[----:B------:R-:W-:Y:S01]  /*63e0*/  ISETP.NE.AND P0, PT, R178, RZ, PT ;  /* 0x000000ffb200720c */ /* 0x000fe20003f05270 */
[----:B------:R-:W-:-:S04]  /*63f0*/  DEPBAR.LE SB0, 0x2 ;  /* 0x000080800000791a */ /* 0x000fc80000000000 */
[----:B------:R-:W-:Y:S06]  /*6400*/  BAR.SYNC.DEFER_BLOCKING 0x0 ;  /* 0x0000000000007b1d */ /* 0x000fec0000010000 */
[----:B-1----:R-:W-:Y:S05]  /*6410*/  @!P6 BRA `(.L_x_6) ;  /* 0x000000000024e947 */ /* 0x002fea0003800000 */
[----:B------:R-:W-:Y:S04]  /*6420*/  LDS.128 R4, [R173+0xc000] ;  /* 0x00c00000ad047984 */ /* 0x000fe80000000c00 */
[----:B------:R-:W-:Y:S04]  /*6430*/  LDS.128 R8, [R173+0xc010] ;  /* 0x00c01000ad087984 */ /* 0x000fe80000000c00 */
[----:B------:R-:W-:Y:S04]  /*6440*/  LDS.128 R12, [R173+0xc020] ;  /* 0x00c02000ad0c7984 */ /* 0x000fe80000000c00 */
[----:B------:R-:W-:Y:S04]  /*6450*/  LDS.128 R16, [R173+0xc030] ;  /* 0x00c03000ad107984 */ /* 0x000fe80000000c00 */
[----:B------:R-:W-:Y:S04]  /*6460*/  LDS.128 R20, [R173+0xc040] ;  /* 0x00c04000ad147984 */ /* 0x000fe80000000c00 */
[----:B------:R-:W-:Y:S04]  /*6470*/  LDS.128 R24, [R173+0xc050] ;  /* 0x00c05000ad187984 */ /* 0x000fe80000000c00 */
[----:B------:R-:W-:Y:S04]  /*6480*/  LDS.128 R28, [R173+0xc060] ;  /* 0x00c06000ad1c7984 */ /* 0x000fe80000000c00 */
[----:B------:R-:W1:Y:S02]  /*6490*/  LDS.128 R32, [R173+0xc070] ;  /* 0x00c07000ad207984 */ /* 0x000e640000000c00 */
[----:B-1----:R1:W-:Y:S02]  /*64a0*/  STTM.x32 tmem[UR11+0x80], R4 ;  /* 0x00008004000079ed */ /* 0x0023e400082c000b */
.L_x_6:
[----:B------:R-:W-:Y:S01]  /*64b0*/  ISETP.LT.OR P6, PT, R170, 0x20, P1 ;  /* 0x00000020aa00780c */ /* 0x000fe20000fc1670 */
[----:B------:R-:W2:Y:S02]  /*64c0*/  FENCE.VIEW.ASYNC.T ;  /* 0x00000000000073c6 */ /* 0x000ea40000000200 */
[----:B--2---:R-:W-:Y:S10]  /*64d0*/  BAR.SYNC.DEFER_BLOCKING 0x0 ;  /* 0x0000000000007b1d */ /* 0x004ff40000010000 */
[----:B------:R-:W-:Y:S05]  /*64e0*/  @P6 BRA `(.L_x_7) ;  /* 0x0000000000706947 */ /* 0x000fea0003800000 */
[----:B------:R-:W-:Y:S01]  /*64f0*/  USHF.R.U32.HI UR6, URZ, 0x4, UR10 ;  /* 0x00000004ff067899 */ /* 0x000fe2000801160a */
[----:B------:R-:W-:Y:S01]  /*6500*/  UMOV UR4, URZ ;  /* 0x000000ff00047c82 */ /* 0x000fe20008000000 */
[----:B------:R-:W-:Y:S02]  /*6510*/  UIADD3 UR68, UPT, UPT, UR15, 0x88, URZ ;  /* 0x000000880f447890 */ /* 0x000fe4000fffe0ff */
[----:B------:R-:W-:Y:S02]  /*6520*/  USGXT.U32 UR6, UR6, 0xe ;  /* 0x0000000e0606789a */ /* 0x000fe40008000000 */
[----:B------:R-:W-:Y:S02]  /*6530*/  UIADD3 UR69, UPT, UPT, UR15, 0x90, URZ ;  /* 0x000000900f457890 */ /* 0x000fe4000fffe0ff */
[----:B------:R-:W-:Y:S02]  /*6540*/  UIADD3 UR8, UP1, UPT, UR6, 0x2, URZ ;  /* 0x0000000206087890 */ /* 0x000fe4000ff3e0ff */
[----:B------:R-:W-:-:S02]  /*6550*/  UIADD3 UR70, UPT, UPT, UR15, 0x98, URZ ;  /* 0x000000980f467890 */ /* 0x000fc4000fffe0ff */
[----:B------:R-:W-:Y:S01]  /*6560*/  UIADD3.X UR9, UPT, UPT, UR4, 0x40004040, URZ, UP1, !UPT ;  /* 0x4000404004097890 */ /* 0x000fe20008ffe4ff */
[----:B------:R-:W-:Y:S01]  /*6570*/  UMOV UR18, 0x0 ;  /* 0x0000000000127882 */ /* 0x000fe20000000000 */
[----:B------:R-:W-:Y:S02]  /*6580*/  UMOV UR19, 0x8200910 ;  /* 0x0820091000137882 */ /* 0x000fe40000000000 */
[----:B------:R-:W-:Y:S02]  /*6590*/  UIADD3.64 UR22, UPT, UPT, UR8, 0x2, URZ ;  /* 0x0000000208167897 */ /* 0x000fe4000fffe0ff */
[----:B------:R-:W-:Y:S01]  /*65a0*/  UIADD3.64 UR24, UPT, UPT, UR8, 0x4, URZ ;  /* 0x0000000408187897 */ /* 0x000fe2000fffe0ff */
[----:B------:R-:W-:Y:S01]  /*65b0*/  UMOV UR7, 0x40004040 ;  /* 0x4000404000077882 */ /* 0x000fe20000000000 */
[----:B------:R-:W-:Y:S01]  /*65c0*/  UMOV UR20, 0x0 ;  /* 0x0000000000147882 */ /* 0x000fe20000000000 */
[----:B------:R-:W-:Y:S01]  /*65d0*/  UMOV UR21, 0x8200910 ;  /* 0x0820091000157882 */ /* 0x000fe20000000000 */
[----:B------:R-:W-:Y:S01]  /*65e0*/  UMOV UR26, 0x0 ;  /* 0x00000000001a7882 */ /* 0x000fe20000000000 */
[----:B------:R-:W-:Y:S01]  /*65f0*/  UMOV UR27, 0x8200910 ;  /* 0x08200910001b7882 */ /* 0x000fe20000000000 */
[----:B------:R-:W-:Y:S01]  /*6600*/  UMOV UR4, UR14 ;  /* 0x0000000e00047c82 */ /* 0x000fe20008000000 */
[----:B------:R-:W-:Y:S01]  /*6610*/  UMOV UR5, URZ ;  /* 0x000000ff00057c82 */ /* 0x000fe20008000000 */
[----:B------:R2:W-:Y:S01]  /*6620*/  UTCHMMA tmem[UR64], gdesc[UR6], tmem[UR15], tmem[UR18], idesc[UR19], !UPT ;  /* 0x00ff1206400079ea */ /* 0x0005e2000f80000f */
[----:B------:R-:W-:Y:S01]  /*6630*/  UMOV UR28, 0x0 ;  /* 0x00000000001c7882 */ /* 0x000fe20000000000 */
[----:B------:R-:W-:Y:S01]  /*6640*/  UMOV UR29, 0x8200910 ;  /* 0x08200910001d7882 */ /* 0x000fe20000000000 */
[----:B------:R2:W-:Y:S01]  /*6650*/  UTCHMMA tmem[UR68], gdesc[UR8], tmem[UR15], tmem[UR20], idesc[UR21], UPT ;  /* 0x00ff1408440079ea */ /* 0x0005e2000b80000f */
[----:B------:R-:W-:Y:S01]  /*6660*/  UMOV UR4, UR4 ;  /* 0x0000000400047c82 */ /* 0x000fe20008000000 */
[----:B------:R2:W-:Y:S01]  /*6670*/  UTCHMMA tmem[UR69], gdesc[UR22], tmem[UR15], tmem[UR26], idesc[UR27], UPT ;  /* 0x00ff1a16450079ea */ /* 0x0005e2000b80000f */
[----:B------:R2:W-:Y:S01]  /*6680*/  UTCHMMA tmem[UR70], gdesc[UR24], tmem[UR15], tmem[UR28], idesc[UR29], UPT ;  /* 0x00ff1c18460079ea */ /* 0x0005e2000b80000f */
[----:B------:R2:W-:Y:S01]  /*6690*/  UTCBAR [UR4], URZ ;  /* 0x000000ff040073e9 */ /* 0x0005e200080000ff */
[----:B------:R-:W-:Y:S01]  /*66a0*/  NOP ;  /* 0x0000000000007918 */ /* 0x000fe20000000000 */
.L_x_7:
[----:B------:R-:W-:Y:S01]  /*66b0*/  BAR.SYNC.DEFER_BLOCKING 0x0 ;  /* 0x0000000000007b1d */ /* 0x000fe20000010000 */
[C---:B-1----:R-:W-:Y:S02]  /*66c0*/  VIADD R4, R172.reuse, 0xffffffba ;  /* 0xffffffbaac047836 */ /* 0x042fe40000000000 */
[C---:B------:R-:W-:Y:S02]  /*66d0*/  VIADD R5, R172.reuse, 0xffffffb9 ;  /* 0xffffffb9ac057836 */ /* 0x040fe40000000000 */
[C---:B------:R-:W-:Y:S01]  /*66e0*/  VIADD R11, R172.reuse, 0xffffffa4 ;  /* 0xffffffa4ac0b7836 */ /* 0x040fe20000000000 */
[----:B--2---:R-:W-:Y:S01]  /*66f0*/  UMOV UR4, URZ ;  /* 0x000000ff00047c82 */ /* 0x004fe20008000000 */
[C---:B------:R-:W-:Y:S02]  /*6700*/  VIADD R16, R172.reuse, 0xffffffa3 ;  /* 0xffffffa3ac107836 */ /* 0x040fe40000000000 */
[C---:B------:R-:W-:Y:S02]  /*6710*/  VIADD R12, R172.reuse, 0xffffffa7 ;  /* 0xffffffa7ac0c7836 */ /* 0x040fe40000000000 */
[----:B------:R-:W-:-:S02]  /*6720*/  VIADD R15, R172, 0xffffffb4 ;  /* 0xffffffb4ac0f7836 */ /* 0x000fc40000000000 */
[----:B------:R-:W-:Y:S01]  /*6730*/  VIADD R18, R172, 0xffffffaf ;  /* 0xffffffafac127836 */ /* 0x000fe20000000000 */
[----:B------:R-:W-:Y:S01]  /*6740*/  @!PT LDS RZ, [RZ] ;  /* 0x00000000fffff984 */ /* 0x000fe20000000800 */
[----:B------:R-:W-:Y:S01]  /*6750*/  @!PT LDS RZ, [RZ] ;  /* 0x00000000fffff984 */ /* 0x000fe20000000800 */
[----:B------:R-:W-:Y:S01]  /*6760*/  @!PT LDS RZ, [RZ] ;  /* 0x00000000fffff984 */ /* 0x000fe20000000800 */
[----:B------:R-:W-:Y:S01]  /*6770*/  LDGSTS.E [R173+0xc000], desc[UR16][R42.64], !P2 ;  /* 0x0c0000002aad7fae */ /* 0x000fe2000d1a1010 */
[----:B------:R-:W-:-:S03]  /*6780*/  ISETP.GE.U32.AND P2, PT, R180, 0x7fffff9c, PT ;  /* 0x7fffff9cb400780c */ /* 0x000fc60003f46070 */
[----:B------:R1:W-:Y:S01]  /*6790*/  LDGSTS.E [R173+0xc004], desc[UR16][R44.64], !P3 ;  /* 0x0c0040002cad7fae */ /* 0x0003e2000d9a1010 */
[----:B------:R-:W-:Y:S01]  /*67a0*/  ISETP.GE.U32.AND P3, PT, R4, 0x7fffff9b, PT ;  /* 0x7fffff9b0400780c */ /* 0x000fe20003f66070 */
[C---:B------:R-:W-:Y:S02]  /*67b0*/  VIADD R4, R172.reuse, 0xffffffb8 ;  /* 0xffffffb8ac047836 */ /* 0x040fe40000000000 */
[----:B------:R2:W-:Y:S01]  /*67c0*/  LDGSTS.E [R173+0xc008], desc[UR16][R46.64], !P4 ;  /* 0x0c0080002ead7fae */ /* 0x0005e2000e1a1010 */
[----:B------:R-:W-:Y:S01]  /*67d0*/  ISETP.GE.U32.AND P4, PT, R5, 0x7fffff9a, PT ;  /* 0x7fffff9a0500780c */ /* 0x000fe20003f86070 */
[----:B------:R-:W-:Y:S02]  /*67e0*/  VIADD R5, R172, 0xffffffb7 ;  /* 0xffffffb7ac057836 */ /* 0x000fe40000000000 */
[----:B------:R2:W-:Y:S01]  /*67f0*/  LDGSTS.E [R173+0xc00c], desc[UR16][R48.64], !P5 ;  /* 0x0c00c00030ad7fae */ /* 0x0005e2000e9a1010 */
[----:B------:R-:W-:Y:S01]  /*6800*/  ISETP.GE.U32.AND P5, PT, R4, 0x7fffff99, PT ;  /* 0x7fffff990400780c */ /* 0x000fe20003fa6070 */
[----:B------:R-:W-:-:S02]  /*6810*/  VIADD R4, R172, 0xffffffb6 ;  /* 0xffffffb6ac047836 */ /* 0x000fc40000000000 */
[----:B------:R2:W-:Y:S01]  /*6820*/  LDGSTS.E [R173+0xc010], desc[UR16][R50.64], !P2 ;  /* 0x0c01000032ad7fae */ /* 0x0005e2000d1a1010 */
[----:B------:R-:W-:Y:S01]  /*6830*/  ISETP.GE.U32.AND P2, PT, R5, 0x7fffff98, PT ;  /* 0x7fffff980500780c */ /* 0x000fe20003f46070 */
[----:B------:R-:W-:Y:S02]  /*6840*/  VIADD R5, R172, 0xffffffb5 ;  /* 0xffffffb5ac057836 */ /* 0x000fe40000000000 */
[----:B------:R2:W-:Y:S01]  /*6850*/  LDGSTS.E [R173+0xc014], desc[UR16][R52.64], !P3 ;  /* 0x0c01400034ad7fae */ /* 0x0005e2000d9a1010 */
[----:B------:R-:W-:Y:S01]  /*6860*/  ISETP.GE.U32.AND P3, PT, R4, 0x7fffff97, PT ;  /* 0x7fffff970400780c */ /* 0x000fe20003f66070 */
[C---:B------:R-:W-:Y:S02]  /*6870*/  VIADD R4, R172.reuse, 0xffffffad ;  /* 0xffffffadac047836 */ /* 0x040fe40000000000 */
[----:B------:R2:W-:Y:S01]  /*6880*/  LDGSTS.E [R173+0xc018], desc[UR16][R56.64], !P4 ;  /* 0x0c01800038ad7fae */ /* 0x0005e2000e1a1010 */
[----:B------:R-:W-:Y:S01]  /*6890*/  ISETP.GE.U32.AND P4, PT, R5, 0x7fffff96, PT ;  /* 0x7fffff960500780c */ /* 0x000fe20003f86070 */
[----:B------:R-:W-:-:S02]  /*68a0*/  VIADD R5, R172, 0xffffffac ;  /* 0xffffffacac057836 */ /* 0x000fc40000000000 */
[----:B------:R2:W-:Y:S01]  /*68b0*/  LDGSTS.E [R173+0xc01c], desc[UR16][R58.64], !P5 ;  /* 0x0c01c0003aad7fae */ /* 0x0005e2000e9a1010 */
[----:B-1----:R-:W-:Y:S02]  /*68c0*/  VIADD R44, R172, 0xffffffa0 ;  /* 0xffffffa0ac2c7836 */ /* 0x002fe40000000000 */
[----:B------:R-:W-:Y:S01]  /*68d0*/  ISETP.GE.U32.AND P5, PT, R5, 0x7fffff8d, PT ;  /* 0x7fffff8d0500780c */ /* 0x000fe20003fa6070 */
[----:B------:R2:W-:Y:S01]  /*68e0*/  LDGSTS.E [R173+0xc020], desc[UR16][R62.64], !P2 ;  /* 0x0c0200003ead7fae */ /* 0x0005e2000d1a1010 */
[----:B------:R-:W-:Y:S01]  /*68f0*/  ISETP.GE.U32.AND P2, PT, R4, 0x7fffff8e, PT ;  /* 0x7fffff8e0400780c */ /* 0x000fe20003f46070 */
[C---:B------:R-:W-:Y:S01]  /*6900*/  VIADD R4, R172.reuse, 0xffffffae ;  /* 0xffffffaeac047836 */ /* 0x040fe20000000000 */
[----:B------:R-:W-:Y:S01]  /*6910*/  SEL R7, RZ, 0x1, P5 ;  /* 0x00000001ff077807 */ /* 0x000fe20002800000 */
[----:B------:R-:W-:Y:S01]  /*6920*/  VIADD R5, R172, 0xffffffa8 ;  /* 0xffffffa8ac057836 */ /* 0x000fe20000000000 */
[----:B------:R2:W-:Y:S01]  /*6930*/  LDGSTS.E [R173+0xc024], desc[UR16][R64.64], !P3 ;  /* 0x0c02400040ad7fae */ /* 0x0005e2000d9a1010 */
[----:B------:R-:W-:-:S02]  /*6940*/  SEL R8, RZ, 0x1fffe, P2 ;  /* 0x0001fffeff087807 */ /* 0x000fc40001000000 */
[----:B------:R-:W-:Y:S01]  /*6950*/  ISETP.GE.U32.AND P6, PT, R4, 0x7fffff8f, PT ;  /* 0x7fffff8f0400780c */ /* 0x000fe20003fc6070 */
[C---:B------:R-:W-:Y:S01]  /*6960*/  VIADD R4, R172.reuse, 0xffffffa9 ;  /* 0xffffffa9ac047836 */ /* 0x040fe20000000000 */
[----:B------:R-:W-:Y:S01]  /*6970*/  ISETP.GE.U32.AND P3, PT, R5, 0x7fffff89, PT ;  /* 0x7fffff890500780c */ /* 0x000fe20003f66070 */
[----:B------:R-:W-:Y:S01]  /*6980*/  VIADD R5, R172, 0xffffffaa ;  /* 0xffffffaaac057836 */ /* 0x000fe20000000000 */
[----:B------:R-:W-:Y:S01]  /*6990*/  SEL R6, RZ, 0x4, P6 ;  /* 0x00000004ff067807 */ /* 0x000fe20003000000 */
[----:B------:R-:W-:Y:S01]  /*69a0*/  IMAD.IADD R7, R7, 0x1, R8 ;  /* 0x0000000107077824 */ /* 0x000fe200078e0208 */
[----:B------:R-:W-:Y:S01]  /*69b0*/  ISETP.GE.U32.AND P5, PT, R4, 0x7fffff8a, PT ;  /* 0x7fffff8a0400780c */ /* 0x000fe20003fa6070 */
[C---:B------:R-:W-:Y:S01]  /*69c0*/  VIADD R4, R172.reuse, 0xffffffab ;  /* 0xffffffabac047836 */ /* 0x040fe20000000000 */
[----:B------:R-:W-:Y:S01]  /*69d0*/  SEL R9, RZ, 0x1, P3 ;  /* 0x00000001ff097807 */ /* 0x000fe20001800000 */
[C---:B------:R-:W-:Y:S01]  /*69e0*/  VIADD R8, R172.reuse, 0xffffffb3 ;  /* 0xffffffb3ac087836 */ /* 0x040fe20000000000 */
[----:B------:R-:W-:Y:S01]  /*69f0*/  ISETP.GE.U32.AND P3, PT, R11, 0x7fffff85, PT ;  /* 0x7fffff850b00780c */ /* 0x000fe20003f66070 */
[C---:B------:R-:W-:Y:S01]  /*6a00*/  VIADD R11, R172.reuse, 0xffffffa6 ;  /* 0xffffffa6ac0b7836 */ /* 0x040fe20000000000 */
[----:B------:R-:W-:Y:S01]  /*6a10*/  ISETP.GE.U32.AND P2, PT, R5, 0x7fffff8b, PT ;  /* 0x7fffff8b0500780c */ /* 0x000fe20003f46070 */
[----:B------:R-:W-:Y:S01]  /*6a20*/  VIADD R5, R172, 0xffffffa5 ;  /* 0xffffffa5ac057836 */ /* 0x000fe20000000000 */
[----:B------:R-:W-:Y:S01]  /*6a30*/  ISETP.GE.U32.AND P6, PT, R4, 0x7fffff8c, PT ;  /* 0x7fffff8c0400780c */ /* 0x000fe20003fc6070 */
[----:B------:R2:W-:Y:S01]  /*6a40*/  LDGSTS.E [R173+0xc028], desc[UR16][R68.64], !P4 ;  /* 0x0c02800044ad7fae */ /* 0x0005e2000e1a1010 */
[----:B------:R-:W-:-:S02]  /*6a50*/  SEL R4, RZ, 0x4, P2 ;  /* 0x00000004ff047807 */ /* 0x000fc40001000000 */
[----:B------:R-:W-:Y:S01]  /*6a60*/  ISETP.GE.U32.AND P2, PT, R11, 0x7fffff87, PT ;  /* 0x7fffff870b00780c */ /* 0x000fe20003f46070 */
[----:B------:R-:W-:Y:S01]  /*6a70*/  VIADD R11, R172, 0xffffffa1 ;  /* 0xffffffa1ac0b7836 */ /* 0x000fe20000000000 */
[----:B------:R-:W-:Y:S02]  /*6a80*/  SEL R13, RZ, 0x1, P3 ;  /* 0x00000001ff0d7807 */ /* 0x000fe40001800000 */
[----:B------:R-:W-:Y:S02]  /*6a90*/  SEL R10, RZ, 0x1fffe, P5 ;  /* 0x0001fffeff0a7807 */ /* 0x000fe40002800000 */
[----:B------:R-:W-:Y:S02]  /*6aa0*/  ISETP.GE.U32.AND P3, PT, R11, 0x7fffff82, PT ;  /* 0x7fffff820b00780c */ /* 0x000fe40003f66070 */
[----:B------:R-:W-:Y:S01]  /*6ab0*/  SEL R11, RZ, 0x4, P2 ;  /* 0x00000004ff0b7807 */ /* 0x000fe20001000000 */
[----:B------:R-:W-:Y:S01]  /*6ac0*/  IMAD.IADD R9, R9, 0x1, R10 ;  /* 0x0000000109097824 */ /* 0x000fe200078e020a */
[----:B------:R-:W-:-:S02]  /*6ad0*/  ISETP.GE.U32.AND P2, PT, R44, 0x7fffff81, PT ;  /* 0x7fffff812c00780c */ /* 0x000fc40003f46070 */
[----:B------:R-:W-:Y:S02]  /*6ae0*/  ISETP.GE.U32.AND P5, PT, R5, 0x7fffff86, PT ;  /* 0x7fffff860500780c */ /* 0x000fe40003fa6070 */
[----:B------:R-:W-:Y:S02]  /*6af0*/  SEL R17, RZ, 0x1fffe, P3 ;  /* 0x0001fffeff117807 */ /* 0x000fe40001800000 */
[----:B------:R-:W-:Y:S02]  /*6b00*/  SEL R5, RZ, 0x7fff8, P6 ;  /* 0x0007fff8ff057807 */ /* 0x000fe40003000000 */
[----:B------:R-:W-:Y:S02]  /*6b10*/  ISETP.GE.U32.AND P3, PT, R16, 0x7fffff84, PT ;  /* 0x7fffff841000780c */ /* 0x000fe40003f66070 */
[----:B------:R-:W-:Y:S01]  /*6b20*/  ISETP.GE.U32.AND P6, PT, R12, 0x7fffff88, PT ;  /* 0x7fffff880c00780c */ /* 0x000fe20003fc6070 */
[----:B------:R-:W-:Y:S01]  /*6b30*/  VIADD R12, R172, 0xffffffa2 ;  /* 0xffffffa2ac0c7836 */ /* 0x000fe20000000000 */
[----:B------:R-:W-:-:S02]  /*6b40*/  SEL R16, RZ, 0x1, P2 ;  /* 0x00000001ff107807 */ /* 0x000fc40001000000 */
[----:B------:R-:W-:Y:S02]  /*6b50*/  SEL R14, RZ, 0x1fffe, P5 ;  /* 0x0001fffeff0e7807 */ /* 0x000fe40002800000 */
[----:B------:R-:W-:Y:S01]  /*6b60*/  ISETP.GE.U32.AND P5, PT, R12, 0x7fffff83, PT ;  /* 0x7fffff830c00780c */ /* 0x000fe20003fa6070 */
[----:B------:R-:W-:Y:S01]  /*6b70*/  IMAD.IADD R16, R16, 0x1, R17 ;  /* 0x0000000110107824 */ /* 0x000fe200078e0211 */
[----:B------:R-:W-:Y:S01]  /*6b80*/  SEL R12, RZ, 0x7fff8, P6 ;  /* 0x0007fff8ff0c7807 */ /* 0x000fe20003000000 */
[----:B------:R-:W-:Y:S01]  /*6b90*/  IMAD.IADD R13, R13, 0x1, R14 ;  /* 0x000000010d0d7824 */ /* 0x000fe200078e020e */
[----:B------:R-:W-:Y:S02]  /*6ba0*/  LOP3.LUT R9, R9, 0x3, RZ, 0xc0, !PT ;  /* 0x0000000309097812 */ /* 0x000fe400078ec0ff */
[----:B------:R-:W-:Y:S02]  /*6bb0*/  ISETP.GE.U32.AND P6, PT, R15, 0x7fffff95, PT ;  /* 0x7fffff950f00780c */ /* 0x000fe40003fc6070 */
[----:B------:R-:W-:-:S02]  /*6bc0*/  SEL R15, RZ, 0x4, P5 ;  /* 0x00000004ff0f7807 */ /* 0x000fc40002800000 */
[----:B------:R-:W-:Y:S02]  /*6bd0*/  SEL R10, RZ, 0x7fff8, P3 ;  /* 0x0007fff8ff0a7807 */ /* 0x000fe40001800000 */
[----:B------:R-:W-:Y:S02]  /*6be0*/  LOP3.LUT R16, R16, 0x3, RZ, 0xc0, !PT ;  /* 0x0000000310107812 */ /* 0x000fe400078ec0ff */
[----:B------:R-:W-:Y:S02]  /*6bf0*/  IADD3 R4, PT, PT, R9, R5, R4 ;  /* 0x0000000509047210 */ /* 0x000fe40007ffe004 */
[----:B------:R-:W-:Y:S02]  /*6c00*/  ISETP.GE.U32.AND P3, PT, R18, 0x7fffff90, PT ;  /* 0x7fffff901200780c */ /* 0x000fe40003f66070 */
[----:B------:R-:W-:Y:S01]  /*6c10*/  LOP3.LUT R13, R13, 0x3, RZ, 0xc0, !PT ;  /* 0x000000030d0d7812 */ /* 0x000fe200078ec0ff */
[----:B------:R-:W-:Y:S01]  /*6c20*/  IMAD.SHL.U32 R4, R4, 0x100, RZ ;  /* 0x0000010004047824 */ /* 0x000fe200078e00ff */
[----:B------:R-:W-:Y:S01]  /*6c30*/  IADD3 R10, PT, PT, R16, R10, R15 ;  /* 0x0000000a100a7210 */ /* 0x000fe20007ffe00f */
[----:B------:R2:W-:Y:S01]  /*6c40*/  LDGSTS.E [R173+0xc02c], desc[UR16][R70.64], !P6 ;  /* 0x0c02c00046ad7fae */ /* 0x0005e2000f1a1010 */
[----:B------:R-:W-:-:S02]  /*6c50*/  IADD3 R11, PT, PT, R13, R12, R11 ;  /* 0x0000000c0d0b7210 */ /* 0x000fc40007ffe00b */
[----:B------:R-:W-:Y:S02]  /*6c60*/  SEL R5, RZ, 0x7fff8, P3 ;  /* 0x0007fff8ff057807 */ /* 0x000fe40001800000 */
[----:B------:R-:W-:Y:S02]  /*6c70*/  LOP3.LUT R7, R7, 0x3, RZ, 0xc0, !PT ;  /* 0x0000000307077812 */ /* 0x000fe400078ec0ff */
[----:B------:R-:W-:Y:S02]  /*6c80*/  LOP3.LUT R10, R10, 0xf, RZ, 0xc0, !PT ;  /* 0x0000000f0a0a7812 */ /* 0x000fe400078ec0ff */
[----:B------:R-:W-:Y:S01]  /*6c90*/  IADD3 R5, PT, PT, R7, R5, R6 ;  /* 0x0000000507057210 */ /* 0x000fe20007ffe006 */
[----:B------:R-:W-:Y:S01]  /*6ca0*/  VIADD R6, R172, 0xffffffb2 ;  /* 0xffffffb2ac067836 */ /* 0x000fe20000000000 */
[----:B------:R-:W-:Y:S01]  /*6cb0*/  LOP3.LUT R4, R4, 0xf00, RZ, 0xe2, !PT ;  /* 0x00000f0004047812 */ /* 0x000fe200078ee2ff */
[----:B------:R-:W-:Y:S01]  /*6cc0*/  IMAD R10, R11, 0x10, R10 ;  /* 0x000000100b0a7824 */ /* 0x000fe200078e020a */
[----:B------:R-:W-:-:S02]  /*6cd0*/  ISETP.GE.U32.AND P3, PT, R8, 0x7fffff94, PT ;  /* 0x7fffff940800780c */ /* 0x000fc40003f66070 */
[----:B------:R-:W-:Y:S01]  /*6ce0*/  ISETP.GE.U32.AND P5, PT, R6, 0x7fffff93, PT ;  /* 0x7fffff930600780c */ /* 0x000fe20003fa6070 */
[----:B------:R-:W-:Y:S01]  /*6cf0*/  IMAD R5, R5, 0x1000, R4 ;  /* 0x0000100005057824 */ /* 0x000fe200078e0204 */
[----:B------:R-:W-:Y:S01]  /*6d00*/  LOP3.LUT R10, R10, 0xff, RZ, 0xc0, !PT ;  /* 0x000000ff0a0a7812 */ /* 0x000fe200078ec0ff */
[C---:B------:R-:W-:Y:S02]  /*6d10*/  VIADD R4, R172.reuse, 0xffffffb1 ;  /* 0xffffffb1ac047836 */ /* 0x040fe40000000000 */
[----:B------:R-:W-:Y:S02]  /*6d20*/  VIADD R172, R172, 0xffffffb0 ;  /* 0xffffffb0acac7836 */ /* 0x000fe40000000000 */
[----:B------:R-:W-:Y:S01]  /*6d30*/  IMAD.IADD R5, R5, 0x1, R10 ;  /* 0x0000000105057824 */ /* 0x000fe200078e020a */
[----:B------:R-:W-:Y:S02]  /*6d40*/  ISETP.GE.U32.AND P4, PT, R4, 0x7fffff92, PT ;  /* 0x7fffff920400780c */ /* 0x000fe40003f86070 */
[----:B------:R-:W-:Y:S01]  /*6d50*/  ISETP.GE.U32.AND P6, PT, R172, 0x7fffff91, PT ;  /* 0x7fffff91ac00780c */ /* 0x000fe20003fc6070 */
[----:B------:R2:W-:Y:S01]  /*6d60*/  LDGSTS.E [R173+0xc030], desc[UR16][R74.64], !P3 ;  /* 0x0c0300004aad7fae */ /* 0x0005e2000d9a1010 */
[----:B------:R-:W-:-:S02]  /*6d70*/  LOP3.LUT R23, R5, 0xffff, RZ, 0xc0, !PT ;  /* 0x0000ffff05177812 */ /* 0x000fc400078ec0ff */
[----:B------:R-:W-:Y:S01]  /*6d80*/  IADD3 R4, P3, PT, R54, UR62, RZ ;  /* 0x0000003e36047c10 */ /* 0x000fe2000ff7e0ff */
[----:B------:R2:W-:Y:S01]  /*6d90*/  LDGSTS.E [R173+0xc034], desc[UR16][R76.64], !P5 ;  /* 0x0c0340004cad7fae */ /* 0x0005e2000e9a1010 */
[--C-:B------:R-:W-:Y:S02]  /*6da0*/  SHF.R.U32.HI R6, RZ, 0xf, R23.reuse ;  /* 0x0000000fff067819 */ /* 0x100fe40000011617 */
[----:B------:R-:W-:Y:S02]  /*6db0*/  SHF.R.U32.HI R7, RZ, 0xe, R23 ;  /* 0x0000000eff077819 */ /* 0x000fe40000011617 */
[----:B------:R-:W-:Y:S01]  /*6dc0*/  IADD3.X R5, PT, PT, R55, UR63, RZ, P3, !PT ;  /* 0x0000003f37057c10 */ /* 0x000fe20009ffe4ff */
[----:B------:R2:W-:Y:S01]  /*6dd0*/  LDGSTS.E [R173+0xc038], desc[UR16][R80.64], !P4 ;  /* 0x0c03800050ad7fae */ /* 0x0005e2000e1a1010 */
[----:B------:R-:W-:Y:S02]  /*6de0*/  LOP3.LUT P3, RZ, R6, 0x1, RZ, 0xc0, !PT ;  /* 0x0000000106ff7812 */ /* 0x000fe4000786c0ff */
[----:B------:R-:W-:Y:S01]  /*6df0*/  LOP3.LUT P5, RZ, R7, 0x1, RZ, 0xc0, !PT ;  /* 0x0000000107ff7812 */ /* 0x000fe200078ac0ff */
[----:B------:R2:W-:Y:S01]  /*6e00*/  LDGSTS.E [R173+0xc03c], desc[UR16][R82.64], !P6 ;  /* 0x0c03c00052ad7fae */ /* 0x0005e2000f1a1010 */
[----:B------:R-:W-:-:S02]  /*6e10*/  IADD3 R8, P4, PT, R66, UR62, RZ ;  /* 0x0000003e42087c10 */ /* 0x000fc4000ff9e0ff */
[--C-:B------:R-:W-:Y:S02]  /*6e20*/  SHF.R.U32.HI R11, RZ, 0xd, R23.reuse ;  /* 0x0000000dff0b7819 */ /* 0x100fe40000011617 */
[----:B------:R-:W-:Y:S02]  /*6e30*/  IADD3.X R9, PT, PT, R67, UR63, RZ, P4, !PT ;  /* 0x0000003f43097c10 */ /* 0x000fe4000a7fe4ff */
[----:B------:R-:W-:Y:S02]  /*6e40*/  LOP3.LUT P4, RZ, R11, 0x1, RZ, 0xc0, !PT ;  /* 0x000000010bff7812 */ /* 0x000fe4000788c0ff */
[--C-:B------:R-:W-:Y:S01]  /*6e50*/  SHF.R.U32.HI R12, RZ, 0xc, R23.reuse ;  /* 0x0000000cff0c7819 */ /* 0x100fe20000011617 */
[----:B------:R2:W-:Y:S01]  /*6e60*/  LDGSTS.E [R173+0xc040], desc[UR16][R86.64], P3 ;  /* 0x0c04000056ad7fae */ /* 0x0005e200099a1010 */
[----:B------:R-:W-:Y:S02]  /*6e70*/  SHF.R.U32.HI R13, RZ, 0xb, R23 ;  /* 0x0000000bff0d7819 */ /* 0x000fe40000011617 */
[----:B------:R-:W-:Y:S01]  /*6e80*/  LOP3.LUT P3, RZ, R12, 0x1, RZ, 0xc0, !PT ;  /* 0x000000010cff7812 */ /* 0x000fe2000786c0ff */
[----:B------:R2:W-:Y:S01]  /*6e90*/  LDGSTS.E [R173+0xc044], desc[UR16][R88.64], P5 ;  /* 0x0c04400058ad7fae */ /* 0x0005e2000a9a1010 */
[----:B------:R-:W-:-:S02]  /*6ea0*/  LOP3.LUT P5, RZ, R13, 0x1, RZ, 0xc0, !PT ;  /* 0x000000010dff7812 */ /* 0x000fc400078ac0ff */
[--C-:B------:R-:W-:Y:S02]  /*6eb0*/  SHF.R.U32.HI R13, RZ, 0xa, R23.reuse ;  /* 0x0000000aff0d7819 */ /* 0x100fe40000011617 */
[--C-:B------:R-:W-:Y:S01]  /*6ec0*/  SHF.R.U32.HI R14, RZ, 0x9, R23.reuse ;  /* 0x00000009ff0e7819 */ /* 0x100fe20000011617 */
[----:B------:R2:W-:Y:S01]  /*6ed0*/  LDGSTS.E [R173+0xc048], desc[UR16][R92.64], P4 ;  /* 0x0c0480005cad7fae */ /* 0x0005e2000a1a1010 */
[----:B------:R-:W-:Y:S02]  /*6ee0*/  LOP3.LUT P4, RZ, R13, 0x1, RZ, 0xc0, !PT ;  /* 0x000000010dff7812 */ /* 0x000fe4000788c0ff */
[--C-:B------:R-:W-:Y:S02]  /*6ef0*/  SHF.R.U32.HI R15, RZ, 0x7, R23.reuse ;  /* 0x00000007ff0f7819 */ /* 0x100fe40000011617 */
[----:B------:R-:W-:Y:S01]  /*6f00*/  SHF.R.U32.HI R16, RZ, 0x6, R23 ;  /* 0x00000006ff107819 */ /* 0x000fe20000011617 */
[----:B------:R2:W-:Y:S01]  /*6f10*/  LDGSTS.E [R173+0xc04c], desc[UR16][R94.64], P3 ;  /* 0x0c04c0005ead7fae */ /* 0x0005e200099a1010 */
[----:B------:R-:W-:-:S02]  /*6f20*/  LOP3.LUT P3, RZ, R14, 0x1, RZ, 0xc0, !PT ;  /* 0x000000010eff7812 */ /* 0x000fc4000786c0ff */
[--C-:B------:R-:W-:Y:S01]  /*6f30*/  SHF.R.U32.HI R14, RZ, 0x8, R23.reuse ;  /* 0x00000008ff0e7819 */ /* 0x100fe20000011617 */
[----:B------:R2:W-:Y:S01]  /*6f40*/  LDGSTS.E [R173+0xc050], desc[UR16][R98.64], P5 ;  /* 0x0c05000062ad7fae */ /* 0x0005e2000a9a1010 */
[--C-:B------:R-:W-:Y:S02]  /*6f50*/  SHF.R.U32.HI R17, RZ, 0x5, R23.reuse ;  /* 0x00000005ff117819 */ /* 0x100fe40000011617 */
[----:B------:R-:W-:Y:S01]  /*6f60*/  LOP3.LUT P5, RZ, R14, 0x1, RZ, 0xc0, !PT ;  /* 0x000000010eff7812 */ /* 0x000fe200078ac0ff */
[----:B------:R2:W-:Y:S01]  /*6f70*/  LDGSTS.E [R173+0xc054], desc[UR16][R100.64], P4 ;  /* 0x0c05400064ad7fae */ /* 0x0005e2000a1a1010 */
[----:B------:R-:W-:Y:S02]  /*6f80*/  LOP3.LUT P4, RZ, R15, 0x1, RZ, 0xc0, !PT ;  /* 0x000000010fff7812 */ /* 0x000fe4000788c0ff */
[--C-:B------:R-:W-:Y:S02]  /*6f90*/  SHF.R.U32.HI R21, RZ, 0x4, R23.reuse ;  /* 0x00000004ff157819 */ /* 0x100fe40000011617 */
[----:B------:R-:W-:Y:S01]  /*6fa0*/  SHF.R.U32.HI R22, RZ, 0x3, R23 ;  /* 0x00000003ff167819 */ /* 0x000fe20000011617 */
[----:B------:R2:W-:Y:S01]  /*6fb0*/  LDGSTS.E [R173+0xc058], desc[UR16][R104.64], P3 ;  /* 0x0c05800068ad7fae */ /* 0x0005e200099a1010 */
[----:B------:R-:W-:-:S02]  /*6fc0*/  LOP3.LUT P3, RZ, R16, 0x1, RZ, 0xc0, !PT ;  /* 0x0000000110ff7812 */ /* 0x000fc4000786c0ff */
[--C-:B------:R-:W-:Y:S02]  /*6fd0*/  SHF.R.U32.HI R25, RZ, 0x2, R23.reuse ;  /* 0x00000002ff197819 */ /* 0x100fe40000011617 */
[----:B------:R-:W-:Y:S01]  /*6fe0*/  SHF.R.U32.HI R26, RZ, 0x1, R23 ;  /* 0x00000001ff1a7819 */ /* 0x000fe20000011617 */
[----:B------:R2:W-:Y:S01]  /*6ff0*/  LDGSTS.E [R173+0xc05c], desc[UR16][R106.64], P5 ;  /* 0x0c05c0006aad7fae */ /* 0x0005e2000a9a1010 */
[----:B------:R-:W-:Y:S02]  /*7000*/  LOP3.LUT P5, RZ, R17, 0x1, RZ, 0xc0, !PT ;  /* 0x0000000111ff7812 */ /* 0x000fe400078ac0ff */
[----:B------:R-:W-:Y:S01]  /*7010*/  IADD3 R6, P6, PT, R60, UR62, RZ ;  /* 0x0000003e3c067c10 */ /* 0x000fe2000ffde0ff */
[----:B------:R2:W-:Y:S01]  /*7020*/  LDGSTS.E [R173+0xc060], desc[UR16][R110.64], P4 ;  /* 0x0c0600006ead7fae */ /* 0x0005e2000a1a1010 */
[----:B------:R-:W-:Y:S02]  /*7030*/  IADD3 R18, P4, PT, R96, UR62, RZ ;  /* 0x0000003e60127c10 */ /* 0x000fe4000ff9e0ff */
[----:B------:R-:W-:Y:S01]  /*7040*/  IADD3.X R7, PT, PT, R61, UR63, RZ, P6, !PT ;  /* 0x0000003f3d077c10 */ /* 0x000fe2000b7fe4ff */
[----:B------:R2:W-:Y:S01]  /*7050*/  LDGSTS.E [R173+0xc064], desc[UR16][R112.64], P3 ;  /* 0x0c06400070ad7fae */ /* 0x0005e200099a1010 */
[----:B------:R-:W-:-:S02]  /*7060*/  IADD3.X R19, PT, PT, R97, UR63, RZ, P4, !PT ;  /* 0x0000003f61137c10 */ /* 0x000fc4000a7fe4ff */
[----:B------:R-:W-:Y:S02]  /*7070*/  LOP3.LUT P4, RZ, R21, 0x1, RZ, 0xc0, !PT ;  /* 0x0000000115ff7812 */ /* 0x000fe4000788c0ff */
[----:B------:R-:W-:Y:S01]  /*7080*/  ISETP.GE.AND P3, PT, R3, R176, PT ;  /* 0x000000b00300720c */ /* 0x000fe20003f66270 */
[----:B------:R2:W-:Y:S01]  /*7090*/  LDGSTS.E [R173+0xc068], desc[UR16][R114.64], P5 ;  /* 0x0c06800072ad7fae */ /* 0x0005e2000a9a1010 */
[----:B------:R-:W-:Y:S02]  /*70a0*/  ISETP.GT.AND P5, PT, R170, 0x5f, PT ;  /* 0x0000005faa00780c */ /* 0x000fe40003fa4270 */
[----:B------:R-:W-:Y:S02]  /*70b0*/  SEL R24, RZ, 0x4, P3 ;  /* 0x00000004ff187807 */ /* 0x000fe40001800000 */
[----:B------:R-:W-:Y:S02]  /*70c0*/  LOP3.LUT P3, RZ, R22, 0x1, RZ, 0xc0, !PT ;  /* 0x0000000116ff7812 */ /* 0x000fe4000786c0ff */
[----:B------:R-:W-:-:S02]  /*70d0*/  SEL R27, R24, RZ, P5 ;  /* 0x000000ff181b7207 */ /* 0x000fc40002800000 */
[----:B------:R-:W-:Y:S01]  /*70e0*/  LOP3.LUT P5, RZ, R25, 0x1, RZ, 0xc0, !PT ;  /* 0x0000000119ff7812 */ /* 0x000fe200078ac0ff */
[----:B------:R2:W-:Y:S01]  /*70f0*/  LDGSTS.E [R173+0xc06c], desc[UR16][R116.64], P4 ;  /* 0x0c06c00074ad7fae */ /* 0x0005e2000a1a1010 */
[----:B------:R-:W-:Y:S02]  /*7100*/  IADD3 R22, P4, PT, R108, UR62, RZ ;  /* 0x0000003e6c167c10 */ /* 0x000fe4000ff9e0ff */
[----:B------:R-:W-:Y:S02]  /*7110*/  IADD3 R10, P6, PT, R72, UR62, RZ ;  /* 0x0000003e480a7c10 */ /* 0x000fe4000ffde0ff */
[----:B------:R-:W-:Y:S02]  /*7120*/  IADD3.X R23, PT, PT, R109, UR63, RZ, P4, !PT ;  /* 0x0000003f6d177c10 */ /* 0x000fe4000a7fe4ff */
[----:B------:R-:W-:Y:S01]  /*7130*/  LOP3.LUT P4, RZ, R26, 0x1, RZ, 0xc0, !PT ;  /* 0x000000011aff7812 */ /* 0x000fe2000788c0ff */
[----:B------:R2:W-:Y:S01]  /*7140*/  LDGSTS.E [R173+0xc070], desc[UR16][R160.64], P3 ;  /* 0x0c070000a0ad7fae */ /* 0x0005e200099a1010 */
[----:B------:R-:W-:-:S02]  /*7150*/  ISETP.NE.U32.AND P3, PT, R27, RZ, PT ;  /* 0x000000ff1b00720c */ /* 0x000fc40003f65070 */
[----:B------:R-:W-:Y:S01]  /*7160*/  IADD3.X R11, PT, PT, R73, UR63, RZ, P6, !PT ;  /* 0x0000003f490b7c10 */ /* 0x000fe2000b7fe4ff */
[----:B------:R2:W-:Y:S01]  /*7170*/  LDGSTS.E [R173+0xc074], desc[UR16][R164.64], P5 ;  /* 0x0c074000a4ad7fae */ /* 0x0005e2000a9a1010 */
[----:B------:R-:W-:Y:S02]  /*7180*/  IADD3 R12, P6, PT, R78, UR62, RZ ;  /* 0x0000003e4e0c7c10 */ /* 0x000fe4000ffde0ff */
[----:B------:R-:W-:Y:S02]  /*7190*/  ISETP.GE.AND P5, PT, R170, 0x20, PT ;  /* 0x00000020aa00780c */ /* 0x000fe40003fa6270 */
[----:B------:R-:W-:Y:S02]  /*71a0*/  IADD3.X R13, PT, PT, R79, UR63, RZ, P6, !PT ;  /* 0x0000003f4f0d7c10 */ /* 0x000fe4000b7fe4ff */
[----:B------:R-:W-:Y:S01]  /*71b0*/  IADD3 R14, P6, PT, R84, UR62, RZ ;  /* 0x0000003e540e7c10 */ /* 0x000fe2000ffde0ff */
[----:B------:R2:W-:Y:S03]  /*71c0*/  LDGSTS.E [R173+0xc078], desc[UR16][R166.64], P4 ;  /* 0x0c078000a6ad7fae */ /* 0x0005e6000a1a1010 */
[----:B------:R-:W-:Y:S01]  /*71d0*/  IADD3.X R15, PT, PT, R85, UR63, RZ, P6, !PT ;  /* 0x0000003f550f7c10 */ /* 0x000fe2000b7fe4ff */
[----:B------:R2:W-:Y:S01]  /*71e0*/  LDGSTS.E [R173+0xc07c], desc[UR16][R168.64], !P2 ;  /* 0x0c07c000a8ad7fae */ /* 0x0005e2000d1a1010 */
[----:B------:R-:W-:-:S02]  /*71f0*/  IADD3 R16, P6, PT, R90, UR62, RZ ;  /* 0x0000003e5a107c10 */ /* 0x000fc4000ffde0ff */
[----:B------:R-:W-:Y:S01]  /*7200*/  ISETP.GE.AND P2, PT, R170, 0x40, PT ;  /* 0x00000040aa00780c */ /* 0x000fe20003f46270 */
[----:B------:R-:W0:Y:S01]  /*7210*/  LDGDEPBAR ;  /* 0x00000000000079af */ /* 0x000e220000000000 */
[----:B------:R-:W-:Y:S02]  /*7220*/  IADD3.X R17, PT, PT, R91, UR63, RZ, P6, !PT ;  /* 0x0000003f5b117c10 */ /* 0x000fe4000b7fe4ff */
[----:B------:R-:W-:Y:S01]  /*7230*/  IADD3 R20, P6, PT, R102, UR62, RZ ;  /* 0x0000003e66147c10 */ /* 0x000fe2000ffde0ff */
[----:B------:R2:W-:Y:S03]  /*7240*/  LDGSTS.E [R239+0x8000], desc[UR16][R118.64], P3 ;  /* 0x0800000076ef7fae */ /* 0x0005e600099a1010 */
[----:B------:R-:W-:Y:S01]  /*7250*/  IADD3.X R21, PT, PT, R103, UR63, RZ, P6, !PT ;  /* 0x0000003f67157c10 */ /* 0x000fe2000b7fe4ff */
[----:B------:R2:W-:Y:S01]  /*7260*/  LDGSTS.E [R239+0x8400], desc[UR16][R124.64], P3 ;  /* 0x084000007cef7fae */ /* 0x0005e200099a1010 */
[----:B------:R-:W-:-:S03]  /*7270*/  IADD3 R24, P6, PT, R120, UR62, RZ ;  /* 0x0000003e78187c10 */ /* 0x000fc6000ffde0ff */
[----:B------:R2:W-:Y:S01]  /*7280*/  LDGSTS.E [R239+0x8800], desc[UR16][R126.64], P3 ;  /* 0x088000007eef7fae */ /* 0x0005e200099a1010 */
[----:B------:R-:W-:Y:S02]  /*7290*/  IADD3.X R25, PT, PT, R121, UR63, RZ, P6, !PT ;  /* 0x0000003f79197c10 */ /* 0x000fe4000b7fe4ff */
[----:B------:R-:W-:Y:S01]  /*72a0*/  IADD3 R26, P6, PT, R122, UR62, RZ ;  /* 0x0000003e7a1a7c10 */ /* 0x000fe2000ffde0ff */
[----:B------:R2:W-:Y:S03]  /*72b0*/  LDGSTS.E [R239+0x8c00], desc[UR16][R128.64], P3 ;  /* 0x08c0000080ef7fae */ /* 0x0005e600099a1010 */
[----:B------:R-:W-:Y:S01]  /*72c0*/  IADD3.X R27, PT, PT, R123, UR63, RZ, P6, !PT ;  /* 0x0000003f7b1b7c10 */ /* 0x000fe2000b7fe4ff */
        /* <DEDUP_REMOVED lines=28> */
[----:B------:R-:W0:Y:S01]  /*7490*/  LDGDEPBAR ;  /* 0x00000000000079af */ /* 0x000e220000000000 */
[----:B------:R-:W-:Y:S05]  /*74a0*/  @!P2 BRA `(.L_x_8) ;  /* 0x0000002c0038a947 */ /* 0x000fea0003800000 */
[----:B--2---:R-:W-:Y:S01]  /*74b0*/  SHF.R.S32.HI R4, RZ, 0x1f, R174 ;  /* 0x0000001fff047819 */ /* 0x004fe200000114ae */
[----:B------:R-:W-:Y:S01]  /*74c0*/  IMAD.U32 R109, RZ, RZ, UR30 ;  /* 0x0000001eff6d7e24 */ /* 0x000fe2000f8e00ff */
[C---:B------:R-:W-:Y:S01]  /*74d0*/  IADD3 R46, P4, PT, R174.reuse, R237, RZ ;  /* 0x000000edae2e7210 */ /* 0x040fe20007f9e0ff */
[----:B------:R-:W-:Y:S01]  /*74e0*/  IMAD.U32 R111, RZ, RZ, UR31 ;  /* 0x0000001fff6f7e24 */ /* 0x000fe2000f8e00ff */
[C---:B------:R-:W-:Y:S01]  /*74f0*/  IADD3 R48, P6, PT, R174.reuse, R221, RZ ;  /* 0x000000ddae307210 */ /* 0x040fe20007fde0ff */
[----:B------:R-:W-:Y:S01]  /*7500*/  IMAD.U32 R113, RZ, RZ, UR32 ;  /* 0x00000020ff717e24 */ /* 0x000fe2000f8e00ff */
[C---:B------:R-:W-:Y:S01]  /*7510*/  IADD3 R52, P3, PT, R174.reuse, R219, RZ ;  /* 0x000000dbae347210 */ /* 0x040fe20007f7e0ff */
[----:B------:R-:W-:Y:S01]  /*7520*/  IMAD.U32 R115, RZ, RZ, UR33 ;  /* 0x00000021ff737e24 */ /* 0x000fe2000f8e00ff */
[-C--:B------:R-:W-:Y:S01]  /*7530*/  LEA.HI.X.SX32 R45, R237, R4.reuse, 0x1, P4 ;  /* 0x00000004ed2d7211 */ /* 0x080fe200020f0eff */
[----:B------:R-:W-:Y:S01]  /*7540*/  IMAD.U32 R117, RZ, RZ, UR34 ;  /* 0x00000022ff757e24 */ /* 0x000fe2000f8e00ff */
[-C--:B------:R-:W-:Y:S01]  /*7550*/  LEA.HI.X.SX32 R47, R221, R4.reuse, 0x1, P6 ;  /* 0x00000004dd2f7211 */ /* 0x080fe200030f0eff */
[----:B------:R-:W-:Y:S01]  /*7560*/  IMAD.U32 R119, RZ, RZ, UR35 ;  /* 0x00000023ff777e24 */ /* 0x000fe2000f8e00ff */
[-C--:B------:R-:W-:Y:S01]  /*7570*/  LEA.HI.X.SX32 R51, R219, R4.reuse, 0x1, P3 ;  /* 0x00000004db337211 */ /* 0x080fe200018f0eff */
        /* <DEDUP_REMOVED lines=30> */
[----:B------:R-:W1:Y:S01]  /*7760*/  LDCU.128 UR4, c[0x0][0x380] ;  /* 0x00007000ff0477ac */ /* 0x000e620008000c00 */
        /* <DEDUP_REMOVED lines=21> */
[----:B-1----:R-:W-:Y:S01]  /*78c0*/  UIMAD.WIDE.U32 UR8, UR13, 0xc, UR6 ;  /* 0x0000000c0d0878a5 */ /* 0x002fe2000f8e0006 */
[C---:B------:R-:W-:Y:S01]  /*78d0*/  IADD3 R92, P3, PT, R174.reuse, R191, RZ ;  /* 0x000000bfae5c7210 */ /* 0x040fe20007f7e0ff */
[----:B------:R-:W-:Y:S01]  /*78e0*/  UIMAD UR23, UR66, 0xc, URZ ;  /* 0x0000000c421778a4 */ /* 0x000fe2000f8e02ff */
[-C--:B------:R-:W-:Y:S01]  /*78f0*/  LEA.HI.X.SX32 R85, R197, R4.reuse, 0x1, P4 ;  /* 0x00000004c5557211 */ /* 0x080fe200020f0eff */
[----:B------:R-:W-:Y:S01]  /*7900*/  UIMAD UR21, UR65, 0xc, URZ ;  /* 0x0000000c411578a4 */ /* 0x000fe2000f8e02ff */
[-C--:B------:R-:W-:Y:S01]  /*7910*/  LEA.HI.X.SX32 R87, R195, R4.reuse, 0x1, P6 ;  /* 0x00000004c3577211 */ /* 0x080fe200030f0eff */
[----:B------:R-:W-:Y:S01]  /*7920*/  UMOV UR18, 0x1 ;  /* 0x0000000100127882 */ /* 0x000fe20000000000 */
[-C--:B------:R-:W-:Y:S01]  /*7930*/  LEA.HI.X.SX32 R91, R191, R4.reuse, 0x1, P3 ;  /* 0x00000004bf5b7211 */ /* 0x080fe200018f0eff */
[----:B------:R-:W-:Y:S01]  /*7940*/  UMOV UR19, 0x2 ;  /* 0x0000000200137882 */ /* 0x000fe20000000000 */
[C---:B------:R-:W-:Y:S01]  /*7950*/  IADD3 R94, P4, PT, R174.reuse, R189, RZ ;  /* 0x000000bdae5e7210 */ /* 0x040fe20007f9e0ff */
[----:B------:R-:W-:Y:S01]  /*7960*/  UMOV UR6, URZ ;  /* 0x000000ff00067c82 */ /* 0x000fe20008000000 */
[C---:B------:R-:W-:Y:S01]  /*7970*/  IADD3 R96, P6, PT, R174.reuse, R187, RZ ;  /* 0x000000bbae607210 */ /* 0x040fe20007fde0ff */
[----:B------:R-:W-:Y:S01]  /*7980*/  UMOV UR7, URZ ;  /* 0x000000ff00077c82 */ /* 0x000fe20008000000 */
[----:B------:R-:W-:Y:S01]  /*7990*/  IADD3 R100, P3, PT, R174, R183, RZ ;  /* 0x000000b7ae647210 */ /* 0x000fe20007f7e0ff */
[----:B------:R-:W-:Y:S01]  /*79a0*/  UIADD3 UR23, UPT, UPT, UR9, UR23, URZ ;  /* 0x0000001709177290 */ /* 0x000fe2000fffe0ff */
[-C--:B------:R-:W-:Y:S01]  /*79b0*/  LEA.HI.X.SX32 R93, R189, R4.reuse, 0x1, P4 ;  /* 0x00000004bd5d7211 */ /* 0x080fe200020f0eff */
[----:B------:R-:W-:Y:S01]  /*79c0*/  UMOV UR22, UR8 ;  /* 0x0000000800167c82 */ /* 0x000fe20008000000 */
[----:B------:R-:W-:-:S02]  /*79d0*/  LEA.HI.X.SX32 R95, R187, R4, 0x1, P6 ;  /* 0x00000004bb5f7211 */ /* 0x000fc400030f0eff */
[-C--:B------:R-:W-:Y:S02]  /*79e0*/  LEA.HI.X.SX32 R99, R183, R4.reuse, 0x1, P3 ;  /* 0x00000004b7637211 */ /* 0x080fe400018f0eff */
[C---:B------:R-:W-:Y:S02]  /*79f0*/  IADD3 R102, P4, PT, R174.reuse, R181, RZ ;  /* 0x000000b5ae667210 */ /* 0x040fe40007f9e0ff */
[C---:B------:R-:W-:Y:S02]  /*7a00*/  IADD3 R104, P6, PT, R174.reuse, R179, RZ ;  /* 0x000000b3ae687210 */ /* 0x040fe40007fde0ff */
[----:B------:R-:W-:Y:S02]  /*7a10*/  IADD3 R108, P3, PT, R174, R175, RZ ;  /* 0x000000afae6c7210 */ /* 0x000fe40007f7e0ff */
[-C--:B------:R-:W-:Y:S02]  /*7a20*/  LEA.HI.X.SX32 R101, R181, R4.reuse, 0x1, P4 ;  /* 0x00000004b5657211 */ /* 0x080fe400020f0eff */
[----:B------:R-:W-:-:S02]  /*7a30*/  LEA.HI.X.SX32 R103, R179, R4, 0x1, P6 ;  /* 0x00000004b3677211 */ /* 0x000fc400030f0eff */
[----:B------:R-:W-:Y:S02]  /*7a40*/  LEA.HI.X.SX32 R107, R175, R4, 0x1, P3 ;  /* 0x00000004af6b7211 */ /* 0x000fe400018f0eff */
[----:B------:R-:W-:Y:S02]  /*7a50*/  SHF.R.S32.HI R6, RZ, 0x1f, R171 ;  /* 0x0000001fff067819 */ /* 0x000fe400000114ab */
[C---:B------:R-:W-:Y:S02]  /*7a60*/  IADD3 R110, P3, PT, R171.reuse, UR30, RZ ;  /* 0x0000001eab6e7c10 */ /* 0x040fe4000ff7e0ff */
[C---:B------:R-:W-:Y:S02]  /*7a70*/  IADD3 R112, P6, PT, R171.reuse, UR31, RZ ;  /* 0x0000001fab707c10 */ /* 0x040fe4000ffde0ff */
[----:B------:R-:W-:Y:S02]  /*7a80*/  IADD3 R114, P4, PT, R171, UR32, RZ ;  /* 0x00000020ab727c10 */ /* 0x000fe4000ff9e0ff */
[----:B------:R-:W-:-:S02]  /*7a90*/  LEA.HI.X.SX32 R109, R109, R6, 0x1, P3 ;  /* 0x000000066d6d7211 */ /* 0x000fc400018f0eff */
[-C--:B------:R-:W-:Y:S02]  /*7aa0*/  LEA.HI.X.SX32 R111, R111, R6.reuse, 0x1, P6 ;  /* 0x000000066f6f7211 */ /* 0x080fe400030f0eff */
[----:B------:R-:W-:Y:S02]  /*7ab0*/  LEA.HI.X.SX32 R113, R113, R6, 0x1, P4 ;  /* 0x0000000671717211 */ /* 0x000fe400020f0eff */
[C---:B------:R-:W-:Y:S02]  /*7ac0*/  IADD3 R116, P3, PT, R171.reuse, UR33, RZ ;  /* 0x00000021ab747c10 */ /* 0x040fe4000ff7e0ff */
[C---:B------:R-:W-:Y:S02]  /*7ad0*/  IADD3 R118, P6, PT, R171.reuse, UR34, RZ ;  /* 0x00000022ab767c10 */ /* 0x040fe4000ffde0ff */
[----:B------:R-:W-:Y:S02]  /*7ae0*/  IADD3 R120, P4, PT, R171, UR35, RZ ;  /* 0x00000023ab787c10 */ /* 0x000fe4000ff9e0ff */
[----:B------:R-:W-:-:S02]  /*7af0*/  IADD3 R50, P2, PT, R174, R235, RZ ;  /* 0x000000ebae327210 */ /* 0x000fc40007f5e0ff */
[-C--:B------:R-:W-:Y:S02]  /*7b00*/  LEA.HI.X.SX32 R115, R115, R6.reuse, 0x1, P3 ;  /* 0x0000000673737211 */ /* 0x080fe400018f0eff */
[-C--:B------:R-:W-:Y:S02]  /*7b10*/  LEA.HI.X.SX32 R117, R117, R6.reuse, 0x1, P6 ;  /* 0x0000000675757211 */ /* 0x080fe400030f0eff */
[----:B------:R-:W-:Y:S02]  /*7b20*/  LEA.HI.X.SX32 R119, R119, R6, 0x1, P4 ;  /* 0x0000000677777211 */ /* 0x000fe400020f0eff */
[----:B------:R-:W-:Y:S02]  /*7b30*/  LEA.HI.X.SX32 R49, R235, R4, 0x1, P2 ;  /* 0x00000004eb317211 */ /* 0x000fe400010f0eff */
[C---:B------:R-:W-:Y:S02]  /*7b40*/  IADD3 R122, P3, PT, R171.reuse, UR36, RZ ;  /* 0x00000024ab7a7c10 */ /* 0x040fe4000ff7e0ff */
[----:B------:R-:W-:-:S02]  /*7b50*/  IADD3 R124, P6, PT, R171, UR37, RZ ;  /* 0x00000025ab7c7c10 */ /* 0x000fc4000ffde0ff */
[----:B------:R-:W-:Y:S02]  /*7b60*/  IADD3 R126, P4, PT, R171, UR38, RZ ;  /* 0x00000026ab7e7c10 */ /* 0x000fe4000ff9e0ff */
[----:B------:R-:W-:Y:S02]  /*7b70*/  IADD3 R58, P2, PT, R174, R231, RZ ;  /* 0x000000e7ae3a7210 */ /* 0x000fe40007f5e0ff */
[-C--:B------:R-:W-:Y:S02]  /*7b80*/  LEA.HI.X.SX32 R121, R121, R6.reuse, 0x1, P3 ;  /* 0x0000000679797211 */ /* 0x080fe400018f0eff */
[-C--:B------:R-:W-:Y:S02]  /*7b90*/  LEA.HI.X.SX32 R123, R123, R6.reuse, 0x1, P6 ;  /* 0x000000067b7b7211 */ /* 0x080fe400030f0eff */
[----:B------:R-:W-:Y:S02]  /*7ba0*/  LEA.HI.X.SX32 R125, R125, R6, 0x1, P4 ;  /* 0x000000067d7d7211 */ /* 0x000fe400020f0eff */
[----:B------:R-:W-:-:S02]  /*7bb0*/  LEA.HI.X.SX32 R57, R231, R4, 0x1, P2 ;  /* 0x00000004e7397211 */ /* 0x000fc400010f0eff */
[C---:B------:R-:W-:Y:S02]  /*7bc0*/  IADD3 R128, P3, PT, R171.reuse, UR39, RZ ;  /* 0x00000027ab807c10 */ /* 0x040fe4000ff7e0ff */
[C---:B------:R-:W-:Y:S02]  /*7bd0*/  IADD3 R130, P6, PT, R171.reuse, UR40, RZ ;  /* 0x00000028ab827c10 */ /* 0x040fe4000ffde0ff */
[----:B------:R-:W-:Y:S02]  /*7be0*/  IADD3 R132, P4, PT, R171, UR41, RZ ;  /* 0x00000029ab847c10 */ /* 0x000fe4000ff9e0ff */
[----:B------:R-:W-:Y:S02]  /*7bf0*/  IADD3 R66, P2, PT, R174, R227, RZ ;  /* 0x000000e3ae427210 */ /* 0x000fe40007f5e0ff */
[-C--:B------:R-:W-:Y:S02]  /*7c00*/  LEA.HI.X.SX32 R127, R127, R6.reuse, 0x1, P3 ;  /* 0x000000067f7f7211 */ /* 0x080fe400018f0eff */
[----:B------:R-:W-:-:S02]  /*7c10*/  LEA.HI.X.SX32 R129, R129, R6, 0x1, P6 ;  /* 0x0000000681817211 */ /* 0x000fc400030f0eff */
[----:B------:R-:W-:Y:S02]  /*7c20*/  LEA.HI.X.SX32 R131, R131, R6, 0x1, P4 ;  /* 0x0000000683837211 */ /* 0x000fe400020f0eff */
        /* <DEDUP_REMOVED lines=29> */
[----:B------:R-:W-:Y:S02]  /*7e00*/  SHF.R.S32.HI R5, RZ, 0x1f, R170 ;  /* 0x0000001fff057819 */ /* 0x000fe400000114aa */
[-C--:B------:R-:W-:Y:S02]  /*7e10*/  LEA.HI.X.SX32 R151, R151, R6.reuse, 0x1, P3 ;  /* 0x0000000697977211 */ /* 0x080fe400018f0eff */
[-C--:B------:R-:W-:Y:S02]  /*7e20*/  LEA.HI.X.SX32 R153, R153, R6.reuse, 0x1, P6 ;  /* 0x0000000699997211 */ /* 0x080fe400030f0eff */
[----:B------:R-:W-:Y:S02]  /*7e30*/  LEA.HI.X.SX32 R155, R155, R6, 0x1, P4 ;  /* 0x000000069b9b7211 */ /* 0x000fe400020f0eff */
[----:B------:R-:W-:Y:S02]  /*7e40*/  LEA.HI.X.SX32 R97, R185, R4, 0x1, P2 ;  /* 0x00000004b9617211 */ /* 0x000fe400010f0eff */
[----:B------:R-:W-:-:S02]  /*7e50*/  IADD3 R158, P3, PT, R171, UR54, RZ ;  /* 0x00000036ab9e7c10 */ /* 0x000fc4000ff7e0ff */
[C---:B------:R-:W-:Y:S02]  /*7e60*/  IADD3 R160, P6, PT, R171.reuse, UR55, RZ ;  /* 0x00000037aba07c10 */ /* 0x040fe4000ffde0ff */
[----:B------:R-:W-:Y:S02]  /*7e70*/  IADD3 R162, P4, PT, R171, UR56, RZ ;  /* 0x00000038aba27c10 */ /* 0x000fe4000ff9e0ff */
[----:B------:R-:W-:Y:S02]  /*7e80*/  IADD3 R106, P2, PT, R174, R177, RZ ;  /* 0x000000b1ae6a7210 */ /* 0x000fe40007f5e0ff */
[----:B------:R-:W-:Y:S01]  /*7e90*/  LEA.HI R170, R5, R170, RZ, 0x5 ;  /* 0x000000aa05aa7211 */ /* 0x000fe200078f28ff */
[----:B------:R-:W-:Y:S01]  /*7ea0*/  IMAD.MOV.U32 R5, RZ, RZ, RZ ;  /* 0x000000ffff057224 */ /* 0x000fe200078e00ff */
[-C--:B------:R-:W-:Y:S02]  /*7eb0*/  LEA.HI.X.SX32 R157, R157, R6.reuse, 0x1, P3 ;  /* 0x000000069d9d7211 */ /* 0x080fe400018f0eff */
[----:B------:R-:W-:-:S02]  /*7ec0*/  LEA.HI.X.SX32 R159, R159, R6, 0x1, P6 ;  /* 0x000000069f9f7211 */ /* 0x000fc400030f0eff */
[----:B------:R-:W-:Y:S02]  /*7ed0*/  LEA.HI.X.SX32 R161, R161, R6, 0x1, P4 ;  /* 0x00000006a1a17211 */ /* 0x000fe400020f0eff */
[----:B------:R-:W-:Y:S02]  /*7ee0*/  LEA.HI.X.SX32 R105, R177, R4, 0x1, P2 ;  /* 0x00000004b1697211 */ /* 0x000fe400010f0eff */
[C---:B------:R-:W-:Y:S02]  /*7ef0*/  IADD3 R164, P3, PT, R171.reuse, UR57, RZ ;  /* 0x00000039aba47c10 */ /* 0x040fe4000ff7e0ff */
[C---:B------:R-:W-:Y:S02]  /*7f00*/  IADD3 R166, P6, PT, R171.reuse, UR58, RZ ;  /* 0x0000003aaba67c10 */ /* 0x040fe4000ffde0ff */
[----:B------:R-:W-:Y:S02]  /*7f10*/  IADD3 R168, P4, PT, R171, UR59, RZ ;  /* 0x0000003baba87c10 */ /* 0x000fe4000ff9e0ff */
[----:B------:R-:W-:-:S02]  /*7f20*/  SHF.R.S32.HI R43, RZ, 0x5, R170 ;  /* 0x00000005ff2b7819 */ /* 0x000fc400000114aa */
[----:B------:R-:W-:Y:S01]  /*7f30*/  IADD3 R4, P2, PT, R171, UR12, RZ ;  /* 0x0000000cab047c10 */ /* 0x000fe2000ff5e0ff */
[----:B------:R-:W-:Y:S01]  /*7f40*/  UIMAD.WIDE.U32 UR12, UR67, 0xc, UR4 ;  /* 0x0000000c430c78a5 */ /* 0x000fe2000f8e0004 */
[-C--:B------:R-:W-:Y:S02]  /*7f50*/  LEA.HI.X.SX32 R163, R163, R6.reuse, 0x1, P3 ;  /* 0x00000006a3a37211 */ /* 0x080fe400018f0eff */
[-C--:B------:R-:W-:Y:S01]  /*7f60*/  LEA.HI.X.SX32 R165, R165, R6.reuse, 0x1, P6 ;  /* 0x00000006a5a57211 */ /* 0x080fe200030f0eff */
[----:B------:R-:W-:Y:S01]  /*7f70*/  IMAD.SHL.U32 R170, R4, 0x4, RZ ;  /* 0x0000000404aa7824 */ /* 0x000fe200078e00ff */
[-C--:B------:R-:W-:Y:S01]  /*7f80*/  LEA.HI.X.SX32 R167, R167, R6.reuse, 0x1, P4 ;  /* 0x00000006a7a77211 */ /* 0x080fe200020f0eff */
[----:B------:R-:W-:Y:S01]  /*7f90*/  UMOV UR5, URZ ;  /* 0x000000ff00057c82 */ /* 0x000fe20008000000 */
[C---:B------:R-:W-:Y:S01]  /*7fa0*/  VIMNMX R42, PT, PT, R43.reuse, 0x2, !PT ;  /* 0x000000022b2a7848 */ /* 0x040fe20007fe0100 */
[----:B------:R-:W-:Y:S01]  /*7fb0*/  VIADD R43, R43, 0xfffffffd ;  /* 0xfffffffd2b2b7836 */ /* 0x000fe20000000000 */
[----:B------:R-:W-:Y:S01]  /*7fc0*/  LEA.HI.X.SX32 R169, R169, R6, 0x1, P2 ;  /* 0x00000006a9a97211 */ /* 0x000fe200010f0eff */
[----:B------:R-:W-:Y:S01]  /*7fd0*/  UIADD3 UR21, UPT, UPT, UR13, UR21, URZ ;  /* 0x000000150d157290 */ /* 0x000fe2000fffe0ff */
[----:B------:R-:W-:Y:S01]  /*7fe0*/  SHF.L.U64.HI R41, R171, 0x2, R6 ;  /* 0x00000002ab297819 */ /* 0x000fe20000010206 */
[----:B------:R-:W-:Y:S01]  /*7ff0*/  IMAD.MOV.U32 R171, RZ, RZ, RZ ;  /* 0x000000ffffab7224 */ /* 0x000fe200078e00ff */
[C---:B------:R-:W-:Y:S01]  /*8000*/  SHF.L.U64.HI R45, R46.reuse, 0x2, R45 ;  /* 0x000000022e2d7819 */ /* 0x040fe2000001022d */
[----:B------:R-:W-:Y:S01]  /*8010*/  IMAD.SHL.U32 R46, R46, 0x4, RZ ;  /* 0x000000042e2e7824 */ /* 0x000fe200078e00ff */
        /* <DEDUP_REMOVED lines=122> */
[----:B------:R-:W-:Y:S01]  /*87c0*/  SHF.L.U64.HI R169, R4, 0x2, R169 ;  /* 0x0000000204a97819 */ /* 0x000fe200000102a9 */
[----:B------:R-:W-:Y:S01]  /*87d0*/  VIADD R42, R42, 0xffffffff ;  /* 0xffffffff2a2a7836 */ /* 0x000fe20000000000 */
[----:B------:R-:W-:-:S06]  /*87e0*/  UMOV UR20, UR12 ;  /* 0x0000000c00147c82 */ /* 0x000fcc0008000000 */
.L_x_11:
[----:B------:R-:W-:Y:S01]  /*87f0*/  IMAD.U32 R5, R5, -0x80000000, RZ ;  /* 0x8000000005057824 */ /* 0x000fe200078e00ff */
[----:B------:R-:W-:-:S03]  /*8800*/  UIADD3 UR6, UPT, UPT, UR6, 0x1, URZ ;  /* 0x0000000106067890 */ /* 0x000fc6000fffe0ff */
[----:B------:R-:W1:Y:S01]  /*8810*/  SYNCS.PHASECHK.TRANS64.TRYWAIT P2, [UR14], R5 ;  /* 0x00000005ff0075a7 */ /* 0x000e62000804110e */
[----:B------:R-:W-:-:S04]  /*8820*/  UISETP.GT.AND UP1, UPT, UR6, 0x1, UPT ;  /* 0x000000010600788c */ /* 0x000fc8000bf24270 */
[----:B------:R-:W-:-:S04]  /*8830*/  USEL UR6, UR6, URZ, !UP1 ;  /* 0x000000ff06067287 */ /* 0x000fc8000c800000 */
[----:B------:R-:W-:Y:S01]  /*8840*/  ULEA UR4, UR6, UR10, 0xe ;  /* 0x0000000a06047291 */ /* 0x000fe2000f8e70ff */
[----:B-1----:R-:W-:Y:S11]  /*8850*/  @!P2 BRA `(.L_x_9) ;  /* 0x000000540000a947 */ /* 0x002ff60003800000 */
.L_x_17:
[----:B------:R-:W-:-:S04]  /*8860*/  DEPBAR.LE SB0, 0x2 ;  /* 0x000080800000791a */ /* 0x000fc80000000000 */
[----:B------:R-:W-:Y:S01]  /*8870*/  LEA R173, R38, UR4, 0x7 ;  /* 0x0000000426ad7c11 */ /* 0x000fe2000f8e38ff */
[----:B------:R-:W-:Y:S01]  /*8880*/  BAR.SYNC.DEFER_BLOCKING 0x0 ;  /* 0x0000000000007b1d */ /* 0x000fe20000010000 */
[----:B------:R-:W-:Y:S02]  /*8890*/  UIADD3 UR5, UPT, UPT, UR5, 0x1, URZ ;  /* 0x0000000105057890 */ /* 0x000fe4000fffe0ff */
[----:B------:R-:W-:Y:S02]  /*88a0*/  ULEA UR14, UR18, UR10, 0x3 ;  /* 0x0000000a120e7291 */ /* 0x000fe4000f8e18ff */
[----:B------:R-:W-:Y:S02]  /*88b0*/  UISETP.GT.AND UP1, UPT, UR5, 0x2, UPT ;  /* 0x000000020500788c */ /* 0x000fe4000bf24270 */
[----:B------:R-:W-:Y:S02]  /*88c0*/  UIADD3 UR14, UPT, UPT, UR14, 0x14000, URZ ;  /* 0x000140000e0e7890 */ /* 0x000fe4000fffe0ff */
[----:B------:R-:W-:Y:S01]  /*88d0*/  USEL UR5, UR5, URZ, !UP1 ;  /* 0x000000ff05057287 */ /* 0x000fe2000c800000 */
[----:B------:R-:W-:Y:S01]  /*88e0*/  UMOV UR4, UR7 ;  /* 0x0000000700047c82 */ /* 0x000fe20008000000 */
        /* <DEDUP_REMOVED lines=8> */
[----:B-1----:R1:W-:Y:S01]  /*8970*/  STTM.x32 tmem[UR11+0x80], R4 ;  /* 0x00008004000079ed */ /* 0x0023e200082c000b */
[----:B------:R-:W2:Y:S02]  /*8980*/  FENCE.VIEW.ASYNC.T ;  /* 0x00000000000073c6 */ /* 0x000ea40000000200 */
[----:B--2---:R-:W-:Y:S06]  /*8990*/  BAR.SYNC.DEFER_BLOCKING 0x0 ;  /* 0x0000000000007b1d */ /* 0x004fec0000010000 */
[----:B------:R-:W-:Y:S05]  /*89a0*/  @P1 BRA `(.L_x_10) ;  /* 0x00000000007c1947 */ /* 0x000fea0003800000 */
[----:B------:R-:W-:Y:S02]  /*89b0*/  ULEA UR7, UR5, UR10, 0xe ;  /* 0x0000000a05077291 */ /* 0x000fe4000f8e70ff */
[----:B------:R-:W-:Y:S02]  /*89c0*/  UIADD3 UR32, UPT, UPT, UR15, 0x88, URZ ;  /* 0x000000880f207890 */ /* 0x000fe4000fffe0ff */
[----:B------:R-:W-:Y:S02]  /*89d0*/  USHF.R.U32.HI UR7, URZ, 0x4, UR7 ;  /* 0x00000004ff077899 */ /* 0x000fe40008011607 */
[----:B------:R-:W-:Y:S02]  /*89e0*/  UIADD3 UR33, UPT, UPT, UR15, 0x90, URZ ;  /* 0x000000900f217890 */ /* 0x000fe4000fffe0ff */
[----:B------:R-:W-:Y:S02]  /*89f0*/  USGXT.U32 UR12, UR7, 0xe ;  /* 0x0000000e070c789a */ /* 0x000fe40008000000 */
[----:B------:R-:W-:-:S02]  /*8a00*/  UIADD3 UR38, UPT, UPT, UR15, 0x98, URZ ;  /* 0x000000980f267890 */ /* 0x000fc4000fffe0ff */
[----:B------:R-:W-:Y:S01]  /*8a10*/  UIADD3 UR24, UP1, UPT, UR12, 0x2, URZ ;  /* 0x000000020c187890 */ /* 0x000fe2000ff3e0ff */
[----:B------:R-:W-:Y:S01]  /*8a20*/  UMOV UR7, URZ ;  /* 0x000000ff00077c82 */ /* 0x000fe20008000000 */
[----:B------:R-:W-:Y:S02]  /*8a30*/  UMOV UR30, 0x0 ;  /* 0x00000000001e7882 */ /* 0x000fe40000000000 */
[----:B------:R-:W-:Y:S02]  /*8a40*/  UIADD3.X UR25, UPT, UPT, UR7, 0x40004040, URZ, UP1, !UPT ;  /* 0x4000404007197890 */ /* 0x000fe40008ffe4ff */
[----:B------:R-:W-:Y:S02]  /*8a50*/  UIADD3 UR26, UP1, UPT, UR24, 0x2, URZ ;  /* 0x00000002181a7890 */ /* 0x000fe4000ff3e0ff */
[----:B------:R-:W-:Y:S02]  /*8a60*/  UIADD3 UR28, UP2, UPT, UR24, 0x4, URZ ;  /* 0x00000004181c7890 */ /* 0x000fe4000ff5e0ff */
[----:B------:R-:W-:-:S02]  /*8a70*/  UIADD3.X UR27, UPT, UPT, UR25, URZ, URZ, UP1, !UPT ;  /* 0x000000ff191b7290 */ /* 0x000fc40008ffe4ff */
[----:B------:R-:W-:Y:S01]  /*8a80*/  UIADD3.X UR29, UPT, UPT, UR25, URZ, URZ, UP2, !UPT ;  /* 0x000000ff191d7290 */ /* 0x000fe200097fe4ff */
[----:B------:R-:W-:Y:S01]  /*8a90*/  UMOV UR31, 0x8200910 ;  /* 0x08200910001f7882 */ /* 0x000fe20000000000 */
[----:B------:R-:W-:Y:S01]  /*8aa0*/  UMOV UR13, 0x40004040 ;  /* 0x40004040000d7882 */ /* 0x000fe20000000000 */
[----:B------:R-:W-:Y:S01]  /*8ab0*/  UMOV UR34, 0x0 ;  /* 0x0000000000227882 */ /* 0x000fe20000000000 */
[----:B------:R-:W-:Y:S01]  /*8ac0*/  UMOV UR35, 0x8200910 ;  /* 0x0820091000237882 */ /* 0x000fe20000000000 */
[----:B------:R-:W-:Y:S01]  /*8ad0*/  UMOV UR36, 0x0 ;  /* 0x0000000000247882 */ /* 0x000fe20000000000 */
[----:B------:R-:W-:Y:S01]  /*8ae0*/  UMOV UR37, 0x8200910 ;  /* 0x0820091000257882 */ /* 0x000fe20000000000 */
[----:B------:R-:W-:Y:S01]  /*8af0*/  UMOV UR8, UR14 ;  /* 0x0000000e00087c82 */ /* 0x000fe20008000000 */
[----:B------:R-:W-:Y:S01]  /*8b00*/  UMOV UR9, URZ ;  /* 0x000000ff00097c82 */ /* 0x000fe20008000000 */
[----:B------:R2:W-:Y:S01]  /*8b10*/  UTCHMMA tmem[UR64], gdesc[UR12], tmem[UR15], tmem[UR30], idesc[UR31], UPT ;  /* 0x00ff1e0c400079ea */ /* 0x0005e2000b80000f */
        /* <DEDUP_REMOVED lines=8> */
.L_x_10:
[----:B------:R-:W-:Y:S01]  /*8ba0*/  BAR.SYNC.DEFER_BLOCKING 0x0 ;  /* 0x0000000000007b1d */ /* 0x000fe20000010000 */
[C---:B------:R-:W-:Y:S01]  /*8bb0*/  ISETP.GT.AND P3, PT, R44.reuse, RZ, PT ;  /* 0x000000ff2c00720c */ /* 0x040fe20003f64270 */
[----:B------:R-:W-:Y:S01]  /*8bc0*/  UIADD3 UR19, UPT, UPT, UR19, 0x1, URZ ;  /* 0x0000000113137890 */ /* 0x000fe2000fffe0ff */
[C---:B------:R-:W-:Y:S01]  /*8bd0*/  ISETP.GE.AND P2, PT, R171.reuse, R43, PT ;  /* 0x0000002bab00720c */ /* 0x040fe20003f46270 */
[----:B------:R-:W-:Y:S01]  /*8be0*/  VIADD R171, R171, 0x1 ;  /* 0x00000001abab7836 */ /* 0x000fe20000000000 */
[----:B-1----:R-:W-:Y:S01]  /*8bf0*/  SEL R4, RZ, 0x4, !P3 ;  /* 0x00000004ff047807 */ /* 0x002fe20005800000 */
[----:B------:R-:W-:Y:S01]  /*8c00*/  UISETP.GT.AND UP1, UPT, UR19, 0x2, UPT ;  /* 0x000000021300788c */ /* 0x000fe2000bf24270 */
[----:B------:R-:W-:Y:S01]  /*8c10*/  ISETP.GT.AND P3, PT, R44, 0x1, PT ;  /* 0x000000012c00780c */ /* 0x000fe20003f64270 */
[----:B------:R-:W-:Y:S01]  /*8c20*/  UIADD3 UR18, UPT, UPT, UR18, 0x1, URZ ;  /* 0x0000000112127890 */ /* 0x000fe2000fffe0ff */
[----:B------:R-:W-:Y:S01]  /*8c30*/  SEL R4, R4, RZ, !P2 ;  /* 0x000000ff04047207 */ /* 0x000fe20005000000 */
[----:B------:R-:W-:Y:S01]  /*8c40*/  USEL UR19, UR19, URZ, !UP1 ;  /* 0x000000ff13137287 */ /* 0x000fe2000c800000 */
[----:B------:R-:W-:Y:S01]  /*8c50*/  SEL R5, RZ, 0x4, !P3 ;  /* 0x00000004ff057807 */ /* 0x000fe20005800000 */
[----:B------:R-:W-:Y:S01]  /*8c60*/  UISETP.GT.AND UP1, UPT, UR18, 0x1, UPT ;  /* 0x000000011200788c */ /* 0x000fe2000bf24270 */
[----:B------:R-:W-:Y:S01]  /*8c70*/  ISETP.NE.U32.AND P4, PT, R4, RZ, PT ;  /* 0x000000ff0400720c */ /* 0x000fe20003f85070 */
[----:B--2---:R-:W-:Y:S01]  /*8c80*/  ULEA UR7, UR19, UR10, 0xe ;  /* 0x0000000a13077291 */ /* 0x004fe2000f8e70ff */
[----:B------:R-:W-:Y:S01]  /*8c90*/  IADD3 R4, P3, PT, R36, UR20, RZ ;  /* 0x0000001424047c10 */ /* 0x000fe2000ff7e0ff */
[----:B------:R-:W-:Y:S01]  /*8ca0*/  USEL UR18, UR18, URZ, !UP1 ;  /* 0x000000ff12127287 */ /* 0x000fe2000c800000 */
[----:B------:R-:W-:-:S02]  /*8cb0*/  SEL R6, R5, RZ, !P2 ;  /* 0x000000ff05067207 */ /* 0x000fc40005000000 */
[----:B------:R-:W-:Y:S01]  /*8cc0*/  ISETP.GT.AND P6, PT, R44, 0x2, PT ;  /* 0x000000022c00780c */ /* 0x000fe20003fc4270 */
[----:B------:R-:W-:Y:S01]  /*8cd0*/  VIADD R19, R2, UR7 ;  /* 0x0000000702137c36 */ /* 0x000fe20008000000 */
[----:B------:R-:W-:Y:S01]  /*8ce0*/  IADD3.X R5, PT, PT, R41, UR21, RZ, P3, !PT ;  /* 0x0000001529057c10 */ /* 0x000fe20009ffe4ff */
[----:B------:R-:W-:Y:S01]  /*8cf0*/  VIADD R21, R0, UR7 ;  /* 0x0000000700157c36 */ /* 0x000fe20008000000 */
[----:B------:R-:W-:Y:S01]  /*8d00*/  ISETP.NE.U32.AND P3, PT, R6, RZ, PT ;  /* 0x000000ff0600720c */ /* 0x000fe20003f65070 */
[----:B------:R-:W-:Y:S01]  /*8d10*/  USEL UR7, URZ, 0x1, !UP1 ;  /* 0x00000001ff077887 */ /* 0x000fe2000c800000 */
[----:B------:R-:W-:Y:S01]  /*8d20*/  SEL R6, RZ, 0x4, !P6 ;  /* 0x00000004ff067807 */ /* 0x000fe20007000000 */
[----:B------:R-:W-:Y:S01]  /*8d30*/  @!PT LDS RZ, [RZ] ;  /* 0x00000000fffff984 */ /* 0x000fe20000000800 */
[----:B------:R-:W-:Y:S01]  /*8d40*/  @!PT LDS RZ, [RZ] ;  /* 0x00000000fffff984 */ /* 0x000fe20000000800 */
[----:B------:R-:W-:Y:S01]  /*8d50*/  @!PT LDS RZ, [RZ] ;  /* 0x00000000fffff984 */ /* 0x000fe20000000800 */
[----:B------:R1:W-:Y:S01]  /*8d60*/  LDGSTS.E [R173+0xc000], desc[UR16][R4.64], P4 ;  /* 0x0c00000004ad7fae */ /* 0x0003e2000a1a1010 */
[----:B------:R-:W-:Y:S01]  /*8d70*/  IADD3 R8, P4, PT, R170, UR20, RZ ;  /* 0x00000014aa087c10 */ /* 0x000fe2000ff9e0ff */
[----:B------:R-:W-:Y:S01]  /*8d80*/  ULOP3.LUT UR7, UR4, UR7, URZ, 0x3c, !UPT ;  /* 0x0000000704077292 */ /* 0x000fe2000f8e3cff */
[----:B------:R-:W-:-:S02]  /*8d90*/  SEL R6, R6, RZ, !P2 ;  /* 0x000000ff06067207 */ /* 0x000fc40005000000 */
[----:B------:R-:W-:Y:S02]  /*8da0*/  ISETP.GT.AND P6, PT, R44, 0x3, PT ;  /* 0x000000032c00780c */ /* 0x000fe40003fc4270 */
[----:B------:R-:W-:Y:S02]  /*8db0*/  IADD3.X R9, PT, PT, R169, UR21, RZ, P4, !PT ;  /* 0x00000015a9097c10 */ /* 0x000fe4000a7fe4ff */
[----:B------:R-:W-:Y:S02]  /*8dc0*/  ISETP.NE.U32.AND P4, PT, R6, RZ, PT ;  /* 0x000000ff0600720c */ /* 0x000fe40003f85070 */
[----:B------:R-:W-:Y:S01]  /*8dd0*/  SEL R7, RZ, 0x4, !P6 ;  /* 0x00000004ff077807 */ /* 0x000fe20007000000 */
[----:B------:R2:W-:Y:S01]  /*8de0*/  LDGSTS.E [R173+0xc004], desc[UR16][R8.64], P3 ;  /* 0x0c00400008ad7fae */ /* 0x0005e200099a1010 */
[----:B------:R-:W-:Y:S02]  /*8df0*/  IADD3 R6, P3, PT, R168, UR20, RZ ;  /* 0x00000014a8067c10 */ /* 0x000fe4000ff7e0ff */
[----:B------:R-:W-:-:S02]  /*8e00*/  SEL R10, R7, RZ, !P2 ;  /* 0x000000ff070a7207 */ /* 0x000fc40005000000 */
[----:B------:R-:W-:Y:S02]  /*8e10*/  ISETP.GT.AND P6, PT, R44, 0x4, PT ;  /* 0x000000042c00780c */ /* 0x000fe40003fc4270 */
[----:B------:R-:W-:Y:S02]  /*8e20*/  IADD3.X R7, PT, PT, R167, UR21, RZ, P3, !PT ;  /* 0x00000015a7077c10 */ /* 0x000fe40009ffe4ff */
[----:B------:R-:W-:Y:S02]  /*8e30*/  ISETP.NE.U32.AND P3, PT, R10, RZ, PT ;  /* 0x000000ff0a00720c */ /* 0x000fe40003f65070 */
[----:B-1----:R-:W-:Y:S01]  /*8e40*/  SEL R5, RZ, 0x4, !P6 ;  /* 0x00000004ff057807 */ /* 0x002fe20007000000 */
[----:B------:R1:W-:Y:S01]  /*8e50*/  LDGSTS.E [R173+0xc008], desc[UR16][R6.64], P4 ;  /* 0x0c00800006ad7fae */ /* 0x0003e2000a1a1010 */
[----:B------:R-:W-:Y:S02]  /*8e60*/  IADD3 R4, P4, PT, R166, UR20, RZ ;  /* 0x00000014a6047c10 */ /* 0x000fe4000ff9e0ff */
[----:B------:R-:W-:-:S02]  /*8e70*/  SEL R10, R5, RZ, !P2 ;  /* 0x000000ff050a7207 */ /* 0x000fc40005000000 */
[----:B------:R-:W-:Y:S02]  /*8e80*/  ISETP.GT.AND P6, PT, R44, 0x5, PT ;  /* 0x000000052c00780c */ /* 0x000fe40003fc4270 */
[----:B------:R-:W-:Y:S02]  /*8e90*/  IADD3.X R5, PT, PT, R165, UR21, RZ, P4, !PT ;  /* 0x00000015a5057c10 */ /* 0x000fe4000a7fe4ff */
[----:B------:R-:W-:Y:S02]  /*8ea0*/  ISETP.NE.U32.AND P4, PT, R10, RZ, PT ;  /* 0x000000ff0a00720c */ /* 0x000fe40003f85070 */
[----:B--2---:R-:W-:Y:S01]  /*8eb0*/  SEL R9, RZ, 0x4, !P6 ;  /* 0x00000004ff097807 */ /* 0x004fe20007000000 */
        /* <DEDUP_REMOVED lines=143> */
[----:B------:R-:W-:Y:S02]  /*97b0*/  IADD3.X R5, PT, PT, R123, UR21, RZ, P3, !PT ;  /* 0x000000157b057c10 */ /* 0x000fe40009ffe4ff */
[----:B------:R-:W-:Y:S02]  /*97c0*/  ISETP.GT.AND P6, PT, R44, 0x1a, PT ;  /* 0x0000001a2c00780c */ /* 0x000fe40003fc4270 */
[----:B------:R-:W-:Y:S01]  /*97d0*/  ISETP.NE.U32.AND P3, PT, R10, RZ, PT ;  /* 0x000000ff0a00720c */ /* 0x000fe20003f65070 */
[----:B------:R3:W-:Y:S01]  /*97e0*/  LDGSTS.E [R173+0xc060], desc[UR16][R4.64], P4 ;  /* 0x0c06000004ad7fae */ /* 0x0007e2000a1a1010 */
[----:B-1----:R-:W-:Y:S02]  /*97f0*/  SEL R9, RZ, 0x4, !P6 ;  /* 0x00000004ff097807 */ /* 0x002fe40007000000 */
[----:B------:R-:W-:Y:S02]  /*9800*/  IADD3 R8, P4, PT, R122, UR20, RZ ;  /* 0x000000147a087c10 */ /* 0x000fe4000ff9e0ff */
[----:B------:R-:W-:-:S02]  /*9810*/  SEL R10, R9, RZ, !P2 ;  /* 0x000000ff090a7207 */ /* 0x000fc40005000000 */
[----:B------:R-:W-:Y:S02]  /*9820*/  ISETP.GT.AND P6, PT, R44, 0x1b, PT ;  /* 0x0000001b2c00780c */ /* 0x000fe40003fc4270 */
[----:B------:R-:W-:Y:S02]  /*9830*/  IADD3.X R9, PT, PT, R121, UR21, RZ, P4, !PT ;  /* 0x0000001579097c10 */ /* 0x000fe4000a7fe4ff */
[----:B--2---:R-:W-:Y:S02]  /*9840*/  SEL R6, RZ, 0x4, !P6 ;  /* 0x00000004ff067807 */ /* 0x004fe40007000000 */
[----:B------:R-:W-:Y:S01]  /*9850*/  ISETP.NE.U32.AND P4, PT, R10, RZ, PT ;  /* 0x000000ff0a00720c */ /* 0x000fe20003f85070 */
[----:B------:R1:W-:Y:S01]  /*9860*/  LDGSTS.E [R173+0xc064], desc[UR16][R8.64], P3 ;  /* 0x0c06400008ad7fae */ /* 0x0003e200099a1010 */
[----:B------:R-:W-:Y:S02]  /*9870*/  ISETP.GT.AND P3, PT, R44, 0x1c, PT ;  /* 0x0000001c2c00780c */ /* 0x000fe40003f64270 */
[----:B------:R-:W-:-:S02]  /*9880*/  IADD3 R10, P6, PT, R120, UR20, RZ ;  /* 0x00000014780a7c10 */ /* 0x000fc4000ffde0ff */
[----:B------:R-:W-:Y:S02]  /*9890*/  SEL R6, R6, RZ, !P2 ;  /* 0x000000ff06067207 */ /* 0x000fe40005000000 */
[----:B---3--:R-:W-:Y:S02]  /*98a0*/  SEL R4, RZ, 0x4, !P3 ;  /* 0x00000004ff047807 */ /* 0x008fe40005800000 */
[----:B------:R-:W-:Y:S02]  /*98b0*/  IADD3.X R11, PT, PT, R119, UR21, RZ, P6, !PT ;  /* 0x00000015770b7c10 */ /* 0x000fe4000b7fe4ff */
[----:B------:R-:W-:Y:S02]  /*98c0*/  ISETP.NE.U32.AND P6, PT, R6, RZ, PT ;  /* 0x000000ff0600720c */ /* 0x000fe40003fc5070 */
[----:B------:R-:W-:Y:S01]  /*98d0*/  IADD3 R6, P3, PT, R118, UR20, RZ ;  /* 0x0000001476067c10 */ /* 0x000fe2000ff7e0ff */
[----:B------:R2:W-:Y:S01]  /*98e0*/  LDGSTS.E [R173+0xc068], desc[UR16][R10.64], P4 ;  /* 0x0c0680000aad7fae */ /* 0x0005e2000a1a1010 */
[----:B------:R-:W-:-:S02]  /*98f0*/  SEL R4, R4, RZ, !P2 ;  /* 0x000000ff04047207 */ /* 0x000fc40005000000 */
[----:B------:R-:W-:Y:S02]  /*9900*/  IADD3.X R7, PT, PT, R117, UR21, RZ, P3, !PT ;  /* 0x0000001575077c10 */ /* 0x000fe40009ffe4ff */
[----:B------:R-:W-:Y:S02]  /*9910*/  ISETP.NE.U32.AND P3, PT, R4, RZ, PT ;  /* 0x000000ff0400720c */ /* 0x000fe40003f65070 */
[----:B------:R-:W-:-:S03]  /*9920*/  IADD3 R4, P4, PT, R116, UR20, RZ ;  /* 0x0000001474047c10 */ /* 0x000fc6000ff9e0ff */
[----:B------:R3:W-:Y:S01]  /*9930*/  LDGSTS.E [R173+0xc06c], desc[UR16][R6.64], P6 ;  /* 0x0c06c00006ad7fae */ /* 0x0007e2000b1a1010 */
[----:B------:R-:W-:Y:S02]  /*9940*/  IADD3.X R5, PT, PT, R115, UR21, RZ, P4, !PT ;  /* 0x0000001573057c10 */ /* 0x000fe4000a7fe4ff */
[----:B------:R-:W-:Y:S02]  /*9950*/  ISETP.GT.AND P6, PT, R44, 0x1d, PT ;  /* 0x0000001d2c00780c */ /* 0x000fe40003fc4270 */
[----:B-1----:R-:W-:Y:S02]  /*9960*/  IADD3 R8, P4, PT, R114, UR20, RZ ;  /* 0x0000001472087c10 */ /* 0x002fe4000ff9e0ff */
[----:B------:R-:W-:Y:S01]  /*9970*/  SEL R12, RZ, 0x4, !P6 ;  /* 0x00000004ff0c7807 */ /* 0x000fe20007000000 */
[----:B------:R1:W-:Y:S01]  /*9980*/  LDGSTS.E [R173+0xc070], desc[UR16][R4.64], P3 ;  /* 0x0c07000004ad7fae */ /* 0x0003e200099a1010 */
[----:B------:R-:W-:Y:S02]  /*9990*/  ISETP.GT.AND P3, PT, R44, 0x1e, PT ;  /* 0x0000001e2c00780c */ /* 0x000fe40003f64270 */
[----:B------:R-:W-:-:S02]  /*99a0*/  SEL R12, R12, RZ, !P2 ;  /* 0x000000ff0c0c7207 */ /* 0x000fc40005000000 */
[----:B------:R-:W-:Y:S02]  /*99b0*/  SEL R13, RZ, 0x4, !P3 ;  /* 0x00000004ff0d7807 */ /* 0x000fe40005800000 */
[----:B------:R-:W-:Y:S02]  /*99c0*/  ISETP.GT.AND P3, PT, R44, 0x1f, PT ;  /* 0x0000001f2c00780c */ /* 0x000fe40003f64270 */
[----:B------:R-:W-:Y:S02]  /*99d0*/  IADD3.X R9, PT, PT, R113, UR21, RZ, P4, !PT ;  /* 0x0000001571097c10 */ /* 0x000fe4000a7fe4ff */
[----:B------:R-:W-:Y:S02]  /*99e0*/  ISETP.NE.U32.AND P6, PT, R12, RZ, PT ;  /* 0x000000ff0c00720c */ /* 0x000fe40003fc5070 */
[----:B--2---:R-:W-:Y:S02]  /*99f0*/  IADD3 R10, P4, PT, R112, UR20, RZ ;  /* 0x00000014700a7c10 */ /* 0x004fe4000ff9e0ff */
[----:B------:R-:W-:-:S02]  /*9a00*/  SEL R13, R13, RZ, !P2 ;  /* 0x000000ff0d0d7207 */ /* 0x000fc40005000000 */
[----:B---3--:R-:W-:Y:S02]  /*9a10*/  SEL R6, RZ, 0x4, !P3 ;  /* 0x00000004ff067807 */ /* 0x008fe40005800000 */
[----:B------:R-:W-:Y:S02]  /*9a20*/  IADD3.X R11, PT, PT, R111, UR21, RZ, P4, !PT ;  /* 0x000000156f0b7c10 */ /* 0x000fe4000a7fe4ff */
[----:B------:R-:W-:Y:S01]  /*9a30*/  ISETP.GE.AND P3, PT, R3, R44, PT ;  /* 0x0000002c0300720c */ /* 0x000fe20003f66270 */
[----:B------:R-:W-:Y:S01]  /*9a40*/  VIADD R44, R44, 0xffffffe0 ;  /* 0xffffffe02c2c7836 */ /* 0x000fe20000000000 */
[----:B------:R-:W-:Y:S01]  /*9a50*/  ISETP.NE.U32.AND P4, PT, R13, RZ, PT ;  /* 0x000000ff0d00720c */ /* 0x000fe20003f85070 */
[----:B------:R2:W-:Y:S01]  /*9a60*/  LDGSTS.E [R173+0xc074], desc[UR16][R8.64], P6 ;  /* 0x0c07400008ad7fae */ /* 0x0005e2000b1a1010 */
[----:B------:R-:W-:Y:S02]  /*9a70*/  SEL R6, R6, RZ, !P2 ;  /* 0x000000ff06067207 */ /* 0x000fe40005000000 */
[----:B-1----:R-:W-:-:S02]  /*9a80*/  SEL R4, RZ, 0x4, P3 ;  /* 0x00000004ff047807 */ /* 0x002fc40001800000 */
[----:B------:R-:W-:Y:S02]  /*9a90*/  ISETP.NE.U32.AND P3, PT, R6, RZ, PT ;  /* 0x000000ff0600720c */ /* 0x000fe40003f65070 */
[----:B------:R-:W-:Y:S01]  /*9aa0*/  IADD3 R12, P6, PT, R110, UR20, RZ ;  /* 0x000000146e0c7c10 */ /* 0x000fe2000ffde0ff */
[----:B------:R-:W-:Y:S01]  /*9ab0*/  UIADD3 UR20, UP3, UPT, UR20, UR60, URZ ;  /* 0x0000003c14147290 */ /* 0x000fe2000ff7e0ff */
[----:B------:R-:W-:Y:S02]  /*9ac0*/  SEL R4, R4, RZ, !P2 ;  /* 0x000000ff04047207 */ /* 0x000fe40005000000 */
[----:B------:R-:W-:Y:S01]  /*9ad0*/  IADD3.X R13, PT, PT, R109, UR21, RZ, P6, !PT ;  /* 0x000000156d0d7c10 */ /* 0x000fe2000b7fe4ff */
[----:B------:R1:W-:Y:S01]  /*9ae0*/  LDGSTS.E [R173+0xc078], desc[UR16][R10.64], P4 ;  /* 0x0c0780000aad7fae */ /* 0x0003e2000a1a1010 */
[----:B------:R-:W-:Y:S01]  /*9af0*/  ISETP.NE.U32.AND P2, PT, R4, RZ, PT ;  /* 0x000000ff0400720c */ /* 0x000fe20003f45070 */
[----:B------:R-:W-:Y:S01]  /*9b00*/  UIADD3.X UR21, UPT, UPT, UR21, UR61, URZ, UP3, !UPT ;  /* 0x0000003d15157290 */ /* 0x000fe20009ffe4ff */
[----:B------:R-:W-:-:S02]  /*9b10*/  IADD3 R4, P4, PT, R108, UR22, RZ ;  /* 0x000000166c047c10 */ /* 0x000fc4000ff9e0ff */
[----:B------:R-:W-:Y:S01]  /*9b20*/  IADD3 R6, P6, PT, R104, UR22, RZ ;  /* 0x0000001668067c10 */ /* 0x000fe2000ffde0ff */
[----:B------:R3:W-:Y:S01]  /*9b30*/  LDGSTS.E [R173+0xc07c], desc[UR16][R12.64], P3 ;  /* 0x0c07c0000cad7fae */ /* 0x0007e200099a1010 */
[----:B------:R-:W-:Y:S02]  /*9b40*/  IADD3.X R5, PT, PT, R107, UR23, RZ, P4, !PT ;  /* 0x000000176b057c10 */ /* 0x000fe4000a7fe4ff */
[----:B--2---:R-:W-:Y:S01]  /*9b50*/  IADD3 R8, P3, PT, R100, UR22, RZ ;  /* 0x0000001664087c10 */ /* 0x004fe2000ff7e0ff */
[----:B------:R-:W0:Y:S01]  /*9b60*/  LDGDEPBAR ;  /* 0x00000000000079af */ /* 0x000e220000000000 */
[----:B------:R-:W-:Y:S02]  /*9b70*/  IADD3.X R7, PT, PT, R103, UR23, RZ, P6, !PT ;  /* 0x0000001767077c10 */ /* 0x000fe4000b7fe4ff */
[----:B-1----:R-:W-:Y:S01]  /*9b80*/  IADD3 R10, P4, PT, R96, UR22, RZ ;  /* 0x00000016600a7c10 */ /* 0x002fe2000ff9e0ff */
[----:B------:R1:W-:Y:S01]  /*9b90*/  LDGSTS.E [R19], desc[UR16][R4.64], P2 ;  /* 0x0000000004137fae */ /* 0x0003e200091a1010 */
[----:B------:R-:W-:-:S02]  /*9ba0*/  IADD3.X R9, PT, PT, R99, UR23, RZ, P3, !PT ;  /* 0x0000001763097c10 */ /* 0x000fc40009ffe4ff */
[----:B------:R-:W-:Y:S01]  /*9bb0*/  IADD3 R16, P3, PT, R92, UR22, RZ ;  /* 0x000000165c107c10 */ /* 0x000fe2000ff7e0ff */
[----:B------:R2:W-:Y:S01]  /*9bc0*/  LDGSTS.E [R19+0x400], desc[UR16][R6.64], P2 ;  /* 0x0040000006137fae */ /* 0x0005e200091a1010 */
[----:B------:R-:W-:Y:S02]  /*9bd0*/  IADD3.X R11, PT, PT, R95, UR23, RZ, P4, !PT ;  /* 0x000000175f0b7c10 */ /* 0x000fe4000a7fe4ff */
[----:B------:R-:W-:Y:S01]  /*9be0*/  IADD3 R14, P4, PT, R88, UR22, RZ ;  /* 0x00000016580e7c10 */ /* 0x000fe2000ff9e0ff */
[----:B------:R4:W-:Y:S01]  /*9bf0*/  LDGSTS.E [R19+0x800], desc[UR16][R8.64], P2 ;  /* 0x0080000008137fae */ /* 0x0009e200091a1010 */
[----:B------:R-:W-:Y:S02]  /*9c00*/  IADD3.X R17, PT, PT, R91, UR23, RZ, P3, !PT ;  /* 0x000000175b117c10 */ /* 0x000fe40009ffe4ff */
[----:B---3--:R-:W-:Y:S01]  /*9c10*/  IADD3 R12, P3, PT, R84, UR22, RZ ;  /* 0x00000016540c7c10 */ /* 0x008fe2000ff7e0ff */
[----:B------:R3:W-:Y:S01]  /*9c20*/  LDGSTS.E [R19+0xc00], desc[UR16][R10.64], P2 ;  /* 0x00c000000a137fae */ /* 0x0007e200091a1010 */
[----:B------:R-:W-:-:S02]  /*9c30*/  IADD3.X R15, PT, PT, R87, UR23, RZ, P4, !PT ;  /* 0x00000017570f7c10 */ /* 0x000fc4000a7fe4ff */
[----:B-1----:R-:W-:Y:S01]  /*9c40*/  IADD3 R4, P4, PT, R80, UR22, RZ ;  /* 0x0000001650047c10 */ /* 0x002fe2000ff9e0ff */
[----:B------:R1:W-:Y:S01]  /*9c50*/  LDGSTS.E [R19+0x1000], desc[UR16][R16.64], P2 ;  /* 0x0100000010137fae */ /* 0x0003e200091a1010 */
[----:B------:R-:W-:Y:S02]  /*9c60*/  IADD3.X R13, PT, PT, R83, UR23, RZ, P3, !PT ;  /* 0x00000017530d7c10 */ /* 0x000fe40009ffe4ff */
[----:B--2---:R-:W-:Y:S01]  /*9c70*/  IADD3 R6, P3, PT, R76, UR22, RZ ;  /* 0x000000164c067c10 */ /* 0x004fe2000ff7e0ff */
[----:B------:R2:W-:Y:S01]  /*9c80*/  LDGSTS.E [R19+0x1400], desc[UR16][R14.64], P2 ;  /* 0x014000000e137fae */ /* 0x0005e200091a1010 */
[----:B------:R-:W-:Y:S02]  /*9c90*/  IADD3.X R5, PT, PT, R79, UR23, RZ, P4, !PT ;  /* 0x000000174f057c10 */ /* 0x000fe4000a7fe4ff */
[----:B----4-:R-:W-:Y:S01]  /*9ca0*/  IADD3 R8, P4, PT, R72, UR22, RZ ;  /* 0x0000001648087c10 */ /* 0x010fe2000ff9e0ff */
[----:B------:R4:W-:Y:S01]  /*9cb0*/  LDGSTS.E [R19+0x1800], desc[UR16][R12.64], P2 ;  /* 0x018000000c137fae */ /* 0x0009e200091a1010 */
[----:B------:R-:W-:-:S02]  /*9cc0*/  IADD3.X R7, PT, PT, R75, UR23, RZ, P3, !PT ;  /* 0x000000174b077c10 */ /* 0x000fc40009ffe4ff */
[----:B---3--:R-:W-:Y:S01]  /*9cd0*/  IADD3 R10, P3, PT, R68, UR22, RZ ;  /* 0x00000016440a7c10 */ /* 0x008fe2000ff7e0ff */
[----:B------:R3:W-:Y:S01]  /*9ce0*/  LDGSTS.E [R19+0x1c00], desc[UR16][R4.64], P2 ;  /* 0x01c0000004137fae */ /* 0x0007e200091a1010 */
[----:B------:R-:W-:Y:S02]  /*9cf0*/  IADD3.X R9, PT, PT, R71, UR23, RZ, P4, !PT ;  /* 0x0000001747097c10 */ /* 0x000fe4000a7fe4ff */
[----:B-1----:R-:W-:Y:S01]  /*9d00*/  IADD3 R16, P4, PT, R64, UR22, RZ ;  /* 0x0000001640107c10 */ /* 0x002fe2000ff9e0ff */
[----:B------:R1:W-:Y:S01]  /*9d10*/  LDGSTS.E [R19+0x2000], desc[UR16][R6.64], P2 ;  /* 0x0200000006137fae */ /* 0x0003e200091a1010 */
[----:B------:R-:W-:Y:S02]  /*9d20*/  IADD3.X R11, PT, PT, R67, UR23, RZ, P3, !PT ;  /* 0x00000017430b7c10 */ /* 0x000fe40009ffe4ff */
[----:B--2---:R-:W-:Y:S01]  /*9d30*/  IADD3 R14, P3, PT, R60, UR22, RZ ;  /* 0x000000163c0e7c10 */ /* 0x004fe2000ff7e0ff */
[----:B------:R2:W-:Y:S01]  /*9d40*/  LDGSTS.E [R19+0x2400], desc[UR16][R8.64], P2 ;  /* 0x0240000008137fae */ /* 0x0005e200091a1010 */
[----:B------:R-:W-:-:S02]  /*9d50*/  IADD3.X R17, PT, PT, R63, UR23, RZ, P4, !PT ;  /* 0x000000173f117c10 */ /* 0x000fc4000a7fe4ff */
[----:B----4-:R-:W-:Y:S01]  /*9d60*/  IADD3 R12, P4, PT, R56, UR22, RZ ;  /* 0x00000016380c7c10 */ /* 0x010fe2000ff9e0ff */
[----:B------:R4:W-:Y:S01]  /*9d70*/  LDGSTS.E [R19+0x2800], desc[UR16][R10.64], P2 ;  /* 0x028000000a137fae */ /* 0x0009e200091a1010 */
[----:B------:R-:W-:Y:S02]  /*9d80*/  IADD3.X R15, PT, PT, R59, UR23, RZ, P3, !PT ;  /* 0x000000173b0f7c10 */ /* 0x000fe40009ffe4ff */
[----:B---3--:R-:W-:Y:S01]  /*9d90*/  IADD3 R4, P3, PT, R52, UR22, RZ ;  /* 0x0000001634047c10 */ /* 0x008fe2000ff7e0ff */
[----:B------:R3:W-:Y:S01]  /*9da0*/  LDGSTS.E [R19+0x2c00], desc[UR16][R16.64], P2 ;  /* 0x02c0000010137fae */ /* 0x0007e200091a1010 */
[----:B------:R-:W-:Y:S02]  /*9db0*/  IADD3.X R13, PT, PT, R55, UR23, RZ, P4, !PT ;  /* 0x00000017370d7c10 */ /* 0x000fe4000a7fe4ff */
[----:B-1----:R-:W-:Y:S01]  /*9dc0*/  IADD3 R6, P4, PT, R48, UR22, RZ ;  /* 0x0000001630067c10 */ /* 0x002fe2000ff9e0ff */
[----:B------:R1:W-:Y:S01]  /*9dd0*/  LDGSTS.E [R19+0x3000], desc[UR16][R14.64], P2 ;  /* 0x030000000e137fae */ /* 0x0003e200091a1010 */
[----:B------:R-:W-:-:S02]  /*9de0*/  IADD3.X R5, PT, PT, R51, UR23, RZ, P3, !PT ;  /* 0x0000001733057c10 */ /* 0x000fc40009ffe4ff */
[----:B--2---:R-:W-:Y:S01]  /*9df0*/  IADD3 R8, P3, PT, R106, UR22, RZ ;  /* 0x000000166a087c10 */ /* 0x004fe2000ff7e0ff */
[----:B------:R2:W-:Y:S01]  /*9e00*/  LDGSTS.E [R19+0x3400], desc[UR16][R12.64], P2 ;  /* 0x034000000c137fae */ /* 0x0005e200091a1010 */
[----:B------:R-:W-:Y:S02]  /*9e10*/  IADD3.X R7, PT, PT, R47, UR23, RZ, P4, !PT ;  /* 0x000000172f077c10 */ /* 0x000fe4000a7fe4ff */
[----:B----4-:R-:W-:Y:S01]  /*9e20*/  IADD3 R10, P4, PT, R102, UR22, RZ ;  /* 0x00000016660a7c10 */ /* 0x010fe2000ff9e0ff */
        /* <DEDUP_REMOVED lines=31> */
[----:B--2---:R-:W-:-:S02]  /*a020*/  IADD3 R4, P6, PT, R58, UR22, RZ ;  /* 0x000000163a047c10 */ /* 0x004fc4000ffde0ff */
[----:B------:R-:W-:Y:S01]  /*a030*/  IADD3.X R15, PT, PT, R65, UR23, RZ, P3, !PT ;  /* 0x00000017410f7c10 */ /* 0x000fe20009ffe4ff */
[----:B------:R-:W-:Y:S01]  /*a040*/  LDGSTS.E [R21+0x2600], desc[UR16][R16.64], P2 ;  /* 0x0260000010157fae */ /* 0x000fe200091a1010 */
[----:B------:R-:W-:Y:S02]  /*a050*/  IADD3.X R13, PT, PT, R61, UR23, RZ, P4, !PT ;  /* 0x000000173d0d7c10 */ /* 0x000fe4000a7fe4ff */
[----:B----4-:R-:W-:Y:S01]  /*a060*/  IADD3 R6, P3, PT, R54, UR22, RZ ;  /* 0x0000001636067c10 */ /* 0x010fe2000ff7e0ff */
[----:B------:R-:W-:Y:S01]  /*a070*/  LDGSTS.E [R21+0x2a00], desc[UR16][R14.64], P2 ;  /* 0x02a000000e157fae */ /* 0x000fe200091a1010 */
[----:B------:R-:W-:Y:S02]  /*a080*/  IADD3.X R5, PT, PT, R57, UR23, RZ, P6, !PT ;  /* 0x0000001739057c10 */ /* 0x000fe4000b7fe4ff */
[----:B---3--:R-:W-:Y:S01]  /*a090*/  IADD3 R8, P4, PT, R50, UR22, RZ ;  /* 0x0000001632087c10 */ /* 0x008fe2000ff9e0ff */
[----:B------:R-:W-:Y:S01]  /*a0a0*/  LDGSTS.E [R21+0x2e00], desc[UR16][R12.64], P2 ;  /* 0x02e000000c157fae */ /* 0x000fe200091a1010 */
[----:B-1----:R-:W-:Y:S01]  /*a0b0*/  IADD3 R10, P6, PT, R46, UR22, RZ ;  /* 0x000000162e0a7c10 */ /* 0x002fe2000ffde0ff */
[----:B------:R-:W-:Y:S01]  /*a0c0*/  UIADD3 UR22, UP2, UPT, UR22, UR62, URZ ;  /* 0x0000003e16167290 */ /* 0x000fe2000ff5e0ff */
[----:B------:R-:W-:Y:S01]  /*a0d0*/  IADD3.X R7, PT, PT, R53, UR23, RZ, P3, !PT ;  /* 0x0000001735077c10 */ /* 0x000fe20009ffe4ff */
[----:B------:R1:W-:Y:S01]  /*a0e0*/  LDGSTS.E [R21+0x3200], desc[UR16][R4.64], P2 ;  /* 0x0320000004157fae */ /* 0x0003e200091a1010 */
[----:B------:R-:W-:-:S02]  /*a0f0*/  IADD3.X R9, PT, PT, R49, UR23, RZ, P4, !PT ;  /* 0x0000001731097c10 */ /* 0x000fc4000a7fe4ff */
[----:B------:R-:W-:Y:S01]  /*a100*/  IADD3.X R11, PT, PT, R45, UR23, RZ, P6, !PT ;  /* 0x000000172d0b7c10 */ /* 0x000fe2000b7fe4ff */
[----:B------:R3:W-:Y:S01]  /*a110*/  LDGSTS.E [R21+0x3600], desc[UR16][R6.64], P2 ;  /* 0x0360000006157fae */ /* 0x0007e200091a1010 */
[----:B------:R-:W-:-:S03]  /*a120*/  UIADD3.X UR23, UPT, UPT, UR23, UR63, URZ, UP2, !UPT ;  /* 0x0000003f17177290 */ /* 0x000fc600097fe4ff */
[----:B------:R3:W-:Y:S04]  /*a130*/  LDGSTS.E [R21+0x3a00], desc[UR16][R8.64], P2 ;  /* 0x03a0000008157fae */ /* 0x0007e800091a1010 */
[----:B------:R3:W-:Y:S01]  /*a140*/  LDGSTS.E [R21+0x3e00], desc[UR16][R10.64], P2 ;  /* 0x03e000000a157fae */ /* 0x0007e200091a1010 */
[----:B------:R-:W-:Y:S01]  /*a150*/  ISETP.NE.U32.AND P2, PT, R42, R171, PT ;  /* 0x000000ab2a00720c */ /* 0x000fe20003f45070 */
[----:B-1----:R-:W-:Y:S02]  /*a160*/  IMAD.U32 R5, RZ, RZ, UR4 ;  /* 0x00000004ff057e24 */ /* 0x002fe4000f8e00ff */
[----:B------:R-:W0:Y:S10]  /*a170*/  LDGDEPBAR ;  /* 0x00000000000079af */ /* 0x000e340000000000 */
[----:B---3--:R-:W-:Y:S05]  /*a180*/  @P2 BRA `(.L_x_11) ;  /* 0xffffffe400982947 */ /* 0x008fea000383ffff */
.L_x_8:
[----:B------:R-:W1:Y:S01]  /*a190*/  LDCU UR5, c[0x0][0x3b8] ;  /* 0x00007700ff0577ac */ /* 0x000e620008000800 */
[----:B------:R-:W-:Y:S01]  /*a1a0*/  LOP3.LUT R2, R39, 0x180, R40, 0xf8, !PT ;  /* 0x0000018027027812 */ /* 0x000fe200078ef828 */
[----:B------:R-:W3:Y:S03]  /*a1b0*/  LDCU.128 UR20, c[0x0][0x390] ;  /* 0x00007200ff1477ac */ /* 0x000ee60008000c00 */
[C---:B------:R-:W-:Y:S02]  /*a1c0*/  LOP3.LUT R3, R2.reuse, 0x7f, RZ, 0xfc, !PT ;  /* 0x0000007f02037812 */ /* 0x040fe400078efcff */
[C---:B--2---:R-:W-:Y:S01]  /*a1d0*/  LOP3.LUT R10, R2.reuse, 0x1, RZ, 0xfc, !PT ;  /* 0x00000001020a7812 */ /* 0x044fe200078efcff */
[----:B------:R-:W2:Y:S01]  /*a1e0*/  LDCU UR6, c[0x0][0x3b4] ;  /* 0x00007680ff0677ac */ /* 0x000ea20008000800 */
[C---:B------:R-:W-:Y:S02]  /*a1f0*/  LOP3.LUT R9, R2.reuse, 0x2, RZ, 0xfc, !PT ;  /* 0x0000000202097812 */ /* 0x040fe400078efcff */
[C---:B------:R-:W-:Y:S01]  /*a200*/  LOP3.LUT R196, R2.reuse, 0x3, RZ, 0xfc, !PT ;  /* 0x0000000302c47812 */ /* 0x040fe200078efcff */
[----:B------:R-:W4:Y:S01]  /*a210*/  LDCU UR7, c[0x0][0x39c] ;  /* 0x00007380ff0777ac */ /* 0x000f220008000800 */
[----:B-1----:R-:W-:-:S04]  /*a220*/  IMAD R4, R2, UR5, RZ ;  /* 0x0000000502047c24 */ /* 0x002fc8000f8e02ff */
[----:B------:R-:W-:Y:S01]  /*a230*/  VIADD R5, R4, UR5 ;  /* 0x0000000504057c36 */ /* 0x000fe20008000000 */
[----:B---3--:R-:W-:-:S03]  /*a240*/  ISETP.GE.AND P1, PT, R37, UR22, PT ;  /* 0x0000001625007c0c */ /* 0x008fc6000bf26270 */
[----:B------:R-:W-:Y:S01]  /*a250*/  VIADD R6, R5, UR5 ;  /* 0x0000000505067c36 */ /* 0x000fe20008000000 */
[----:B------:R-:W-:Y:S01]  /*a260*/  ISETP.LT.AND P3, PT, R10, UR23, !P1 ;  /* 0x000000170a007c0c */ /* 0x000fe2000cf61270 */
[----:B--2---:R-:W-:Y:S01]  /*a270*/  IMAD R0, R37, UR6, RZ ;  /* 0x0000000625007c24 */ /* 0x004fe2000f8e02ff */
[----:B------:R-:W-:Y:S01]  /*a280*/  ISETP.LT.AND P4, PT, R9, UR23, !P1 ;  /* 0x0000001709007c0c */ /* 0x000fe2000cf81270 */
[----:B------:R-:W-:Y:S01]  /*a290*/  VIADD R7, R6, UR5 ;  /* 0x0000000506077c36 */ /* 0x000fe20008000000 */
[----:B----4-:R-:W-:Y:S02]  /*a2a0*/  ISETP.LT.AND P2, PT, R3, UR7, !P1 ;  /* 0x0000000703007c0c */ /* 0x010fe4000cf41270 */
[----:B------:R-:W-:Y:S01]  /*a2b0*/  LEA R3, P6, R0, UR20, 0x2 ;  /* 0x0000001400037c11 */ /* 0x000fe2000f8c10ff */
[----:B------:R-:W-:-:S04]  /*a2c0*/  VIADD R8, R7, UR5 ;  /* 0x0000000507087c36 */ /* 0x000fc80008000000 */
[----:B------:R-:W-:-:S04]  /*a2d0*/  VIADD R142, R8, UR5 ;  /* 0x00000005088e7c36 */ /* 0x000fc80008000000 */
[----:B------:R-:W-:-:S04]  /*a2e0*/  VIADD R143, R142, UR5 ;  /* 0x000000058e8f7c36 */ /* 0x000fc80008000000 */
[----:B------:R-:W-:-:S04]  /*a2f0*/  VIADD R144, R143, UR5 ;  /* 0x000000058f907c36 */ /* 0x000fc80008000000 */
[----:B------:R-:W-:Y:S01]  /*a300*/  VIADD R145, R144, UR5 ;  /* 0x0000000590917c36 */ /* 0x000fe20008000000 */
[----:B------:R-:W-:Y:S06]  /*a310*/  @!P5 BRA `(.L_x_12) ;  /* 0x000000000010d947 */ /* 0x000fec0003800000 */
[----:B------:R-:W-:-:S06]  /*a320*/  USHF.L.U32 UR4, UR4, 0x1f, URZ ;  /* 0x0000001f04047899 */ /* 0x000fcc00080006ff */
[----:B------:R-:W-:-:S04]  /*a330*/  IMAD.U32 R9, RZ, RZ, UR4 ;  /* 0x00000004ff097e24 */ /* 0x000fc8000f8e00ff */
[----:B------:R-:W1:Y:S02]  /*a340*/  SYNCS.PHASECHK.TRANS64.TRYWAIT P5, [UR14], R9 ;  /* 0x00000009ff0075a7 */ /* 0x000e6400080a110e */
[----:B-1----:R-:W-:Y:S05]  /*a350*/  @!P5 BRA `(.L_x_13) ;  /* 0x00000038004cd947 */ /* 0x002fea0003800000 */
.L_x_12:
[----:B------:R-:W-:-:S04]  /*a360*/  DEPBAR.LE SB0, 0x0 ;  /* 0x000080000000791a */ /* 0x000fc80000000000 */
[----:B------:R-:W-:Y:S01]  /*a370*/  BAR.SYNC.DEFER_BLOCKING 0x0 ;  /* 0x0000000000007b1d */ /* 0x000fe20000010000 */
[----:B------:R-:W-:Y:S01]  /*a380*/  VIADD R146, R145, UR5 ;  /* 0x0000000591927c36 */ /* 0x000fe20008000000 */
[----:B------:R-:W-:Y:S02]  /*a390*/  LEA.HI.X.SX32 R0, R0, UR21, 0x2, P6 ;  /* 0x0000001500007c11 */ /* 0x000fe4000b0f16ff */
[-C--:B------:R-:W-:Y:S01]  /*a3a0*/  LEA R134, P6, R4, R3.reuse, 0x2 ;  /* 0x0000000304867211 */ /* 0x080fe200078c10ff */
[----:B------:R-:W-:Y:S01]  /*a3b0*/  VIADD R147, R146, UR5 ;  /* 0x0000000592937c36 */ /* 0x000fe20008000000 */
[-C--:B------:R-:W-:Y:S01]  /*a3c0*/  LEA R132, P5, R5, R3.reuse, 0x2 ;  /* 0x0000000305847211 */ /* 0x080fe200078a10ff */
[----:B------:R-:W1:Y:S01]  /*a3d0*/  LDCU UR4, c[0x0][0x39c] ;  /* 0x00007380ff0477ac */ /* 0x000e620008000800 */
[-C--:B------:R-:W-:Y:S01]  /*a3e0*/  LEA.HI.X.SX32 R135, R4, R0.reuse, 0x2, P6 ;  /* 0x0000000004877211 */ /* 0x080fe200030f16ff */
[----:B------:R-:W-:Y:S01]  /*a3f0*/  VIADD R148, R147, UR5 ;  /* 0x0000000593947c36 */ /* 0x000fe20008000000 */
[-C--:B------:R-:W-:Y:S01]  /*a400*/  LEA R136, P6, R6, R3.reuse, 0x2 ;  /* 0x0000000306887211 */ /* 0x080fe200078c10ff */
[----:B------:R-:W2:Y:S01]  /*a410*/  LDCU UR6, c[0x0][0x39c] ;  /* 0x00007380ff0677ac */ /* 0x000ea20008000800 */
[-C--:B------:R-:W-:Y:S01]  /*a420*/  LEA.HI.X.SX32 R133, R5, R0.reuse, 0x2, P5 ;  /* 0x0000000005857211 */ /* 0x080fe200028f16ff */
[----:B------:R-:W-:Y:S01]  /*a430*/  VIADD R149, R148, UR5 ;  /* 0x0000000594957c36 */ /* 0x000fe20008000000 */
[-C--:B------:R-:W-:Y:S01]  /*a440*/  LEA.HI.X.SX32 R137, R6, R0.reuse, 0x2, P6 ;  /* 0x0000000006897211 */ /* 0x080fe200030f16ff */
[----:B------:R-:W3:Y:S01]  /*a450*/  LDCU UR7, c[0x0][0x39c] ;  /* 0x00007380ff0777ac */ /* 0x000ee20008000800 */
[-C--:B------:R-:W-:Y:S01]  /*a460*/  LEA R140, P6, R7, R3.reuse, 0x2 ;  /* 0x00000003078c7211 */ /* 0x080fe200078c10ff */
[----:B------:R-:W-:Y:S01]  /*a470*/  VIADD R150, R149, UR5 ;  /* 0x0000000595967c36 */ /* 0x000fe20008000000 */
[----:B------:R-:W-:Y:S01]  /*a480*/  ISETP.LT.AND P5, PT, R2, UR23, !P1 ;  /* 0x0000001702007c0c */ /* 0x000fe2000cfa1270 */
[----:B------:R-:W4:Y:S01]  /*a490*/  LDCU UR8, c[0x0][0x39c] ;  /* 0x00007380ff0877ac */ /* 0x000f220008000800 */
[-C--:B------:R-:W-:Y:S01]  /*a4a0*/  LEA.HI.X.SX32 R141, R7, R0.reuse, 0x2, P6 ;  /* 0x00000000078d7211 */ /* 0x080fe200030f16ff */
[----:B------:R-:W-:Y:S01]  /*a4b0*/  VIADD R151, R150, UR5 ;  /* 0x0000000596977c36 */ /* 0x000fe20008000000 */
[----:B------:R-:W-:Y:S01]  /*a4c0*/  LEA R188, P6, R143, R3, 0x2 ;  /* 0x000000038fbc7211 */ /* 0x000fe200078c10ff */
[----:B------:R-:W5:Y:S01]  /*a4d0*/  LDCU UR9, c[0x0][0x39c] ;  /* 0x00007380ff0977ac */ /* 0x000f620008000800 */
[----:B------:R-:W1:Y:S02]  /*a4e0*/  @!P0 SYNCS.CCTL.IV [UR10+0x14000] ;  /* 0x01400000ff0089b1 */ /* 0x000e64000800000a */
[----:B-1----:R-:W-:Y:S01]  /*a4f0*/  BAR.SYNC.DEFER_BLOCKING 0x0 ;  /* 0x0000000000007b1d */ /* 0x002fe20000010000 */
[----:B------:R-:W-:Y:S01]  /*a500*/  VIADD R152, R151, UR5 ;  /* 0x0000000597987c36 */ /* 0x000fe20008000000 */
[----:B------:R-:W-:-:S02]  /*a510*/  LEA.HI.X.SX32 R189, R143, R0, 0x2, P6 ;  /* 0x000000008fbd7211 */ /* 0x000fc400030f16ff */
[CC--:B------:R-:W-:Y:S02]  /*a520*/  LEA R184, P6, R145.reuse, R3.reuse, 0x2 ;  /* 0x0000000391b87211 */ /* 0x0c0fe400078c10ff */
[----:B------:R-:W-:Y:S02]  /*a530*/  LOP3.LUT R195, R2, 0x4, RZ, 0xfc, !PT ;  /* 0x0000000402c37812 */ /* 0x000fe400078efcff */
[----:B------:R-:W-:Y:S02]  /*a540*/  LEA.HI.X.SX32 R185, R145, R0, 0x2, P6 ;  /* 0x0000000091b97211 */ /* 0x000fe400030f16ff */
[----:B------:R-:W-:-:S04]  /*a550*/  LEA R182, P6, R147, R3, 0x2 ;  /* 0x0000000393b67211 */ /* 0x000fc800078c10ff */
[----:B------:R-:W-:Y:S02]  /*a560*/  LEA.HI.X.SX32 R183, R147, R0, 0x2, P6 ;  /* 0x0000000093b77211 */ /* 0x000fe400030f16ff */
[----:B------:R-:W-:-:S04]  /*a570*/  LEA R178, P6, R149, R3, 0x2 ;  /* 0x0000000395b27211 */ /* 0x000fc800078c10ff */
[-C--:B------:R-:W-:Y:S02]  /*a580*/  LEA.HI.X.SX32 R179, R149, R0.reuse, 0x2, P6 ;  /* 0x0000000095b37211 */ /* 0x080fe400030f16ff */
[CC--:B------:R-:W-:Y:S01]  /*a590*/  LEA R174, P6, R151.reuse, R3.reuse, 0x2 ;  /* 0x0000000397ae7211 */ /* 0x0c0fe200078c10ff */
[----:B------:R-:W1:Y:S01]  /*a5a0*/  @!P0 SYNCS.CCTL.IV [UR10+0x14008] ;  /* 0x01400800ff0089b1 */ /* 0x000e62000800000a */
[CC--:B------:R-:W-:Y:S02]  /*a5b0*/  LEA R138, P0, R8.reuse, R3.reuse, 0x2 ;  /* 0x00000003088a7211 */ /* 0x0c0fe400078010ff */
[-C--:B------:R-:W-:Y:S02]  /*a5c0*/  LEA.HI.X.SX32 R175, R151, R0.reuse, 0x2, P6 ;  /* 0x0000000097af7211 */ /* 0x080fe400030f16ff */
[----:B------:R-:W-:Y:S02]  /*a5d0*/  LEA.HI.X.SX32 R139, R8, R0, 0x2, P0 ;  /* 0x00000000088b7211 */ /* 0x000fe400000f16ff */
[----:B------:R-:W-:Y:S01]  /*a5e0*/  LEA R192, P0, R142, R3, 0x2 ;  /* 0x000000038ec07211 */ /* 0x000fe200078010ff */
[----:B------:R-:W1:Y:S01]  /*a5f0*/  LDTM.x128 R4, tmem[UR11] ;  /* 0x0000000b000479ee */ /* 0x000e6200083c0000 */
[----:B------:R-:W-:-:S02]  /*a600*/  NOP ;  /* 0x0000000000007918 */ /* 0x000fc40000000000 */
[----:B------:R-:W-:Y:S01]  /*a610*/  LEA.HI.X.SX32 R193, R142, R0, 0x2, P0 ;  /* 0x000000008ec17211 */ /* 0x000fe200000f16ff */
[----:B------:R-:W-:Y:S01]  /*a620*/  VIADD R142, R152, UR5 ;  /* 0x00000005988e7c36 */ /* 0x000fe20008000000 */
[----:B------:R-:W-:-:S03]  /*a630*/  LEA R190, P0, R144, R3, 0x2 ;  /* 0x0000000390be7211 */ /* 0x000fc600078010ff */
[----:B------:R-:W-:Y:S01]  /*a640*/  VIADD R143, R142, UR5 ;  /* 0x000000058e8f7c36 */ /* 0x000fe20008000000 */
[-C--:B------:R-:W-:Y:S02]  /*a650*/  LEA.HI.X.SX32 R191, R144, R0.reuse, 0x2, P0 ;  /* 0x0000000090bf7211 */ /* 0x080fe400000f16ff */
[-C--:B------:R-:W-:Y:S01]  /*a660*/  LEA R186, P0, R146, R3.reuse, 0x2 ;  /* 0x0000000392ba7211 */ /* 0x080fe200078010ff */
[----:B------:R-:W-:Y:S01]  /*a670*/  VIADD R144, R143, UR5 ;  /* 0x000000058f907c36 */ /* 0x000fe20008000000 */
[-C--:B------:R-:W-:Y:S02]  /*a680*/  LEA R170, P6, R142, R3.reuse, 0x2 ;  /* 0x000000038eaa7211 */ /* 0x080fe400078c10ff */
[-C--:B------:R-:W-:Y:S01]  /*a690*/  LEA.HI.X.SX32 R187, R146, R0.reuse, 0x2, P0 ;  /* 0x0000000092bb7211 */ /* 0x080fe200000f16ff */
[----:B------:R-:W-:Y:S01]  /*a6a0*/  VIADD R145, R144, UR5 ;  /* 0x0000000590917c36 */ /* 0x000fe20008000000 */
[----:B------:R-:W-:Y:S02]  /*a6b0*/  LEA R180, P0, R148, R3, 0x2 ;  /* 0x0000000394b47211 */ /* 0x000fe400078010ff */
[-C--:B------:R-:W-:Y:S01]  /*a6c0*/  LEA.HI.X.SX32 R171, R142, R0.reuse, 0x2, P6 ;  /* 0x000000008eab7211 */ /* 0x080fe200030f16ff */
[----:B------:R-:W-:Y:S01]  /*a6d0*/  VIADD R146, R145, UR5 ;  /* 0x0000000591927c36 */ /* 0x000fe20008000000 */
[----:B------:R-:W-:-:S02]  /*a6e0*/  LEA.HI.X.SX32 R181, R148, R0, 0x2, P0 ;  /* 0x0000000094b57211 */ /* 0x000fc400000f16ff */
[-C--:B------:R-:W-:Y:S01]  /*a6f0*/  LEA R176, P0, R150, R3.reuse, 0x2 ;  /* 0x0000000396b07211 */ /* 0x080fe200078010ff */
[----:B------:R-:W-:Y:S01]  /*a700*/  VIADD R147, R146, UR5 ;  /* 0x0000000592937c36 */ /* 0x000fe20008000000 */
[-C--:B------:R-:W-:Y:S01]  /*a710*/  LEA R166, P6, R144, R3.reuse, 0x2 ;  /* 0x0000000390a67211 */ /* 0x080fe200078c10ff */
[----:B-1----:R1:W-:Y:S01]  /*a720*/  @P5 STG.E desc[UR16][R134.64], R4 ;  /* 0x0000000486005986 */ /* 0x0023e2000c101910 */
[-C--:B------:R-:W-:Y:S01]  /*a730*/  LEA.HI.X.SX32 R177, R150, R0.reuse, 0x2, P0 ;  /* 0x0000000096b17211 */ /* 0x080fe200000f16ff */
[----:B------:R-:W-:Y:S01]  /*a740*/  VIADD R148, R147, UR5 ;  /* 0x0000000593947c36 */ /* 0x000fe20008000000 */
[-C--:B------:R-:W-:Y:S01]  /*a750*/  LEA R172, P0, R152, R3.reuse, 0x2 ;  /* 0x0000000398ac7211 */ /* 0x080fe200078010ff */
[----:B------:R-:W-:Y:S01]  /*a760*/  @P3 STG.E desc[UR16][R132.64], R5 ;  /* 0x0000000584003986 */ /* 0x000fe2000c101910 */
[-C--:B------:R-:W-:Y:S01]  /*a770*/  LEA.HI.X.SX32 R167, R144, R0.reuse, 0x2, P6 ;  /* 0x0000000090a77211 */ /* 0x080fe200030f16ff */
[----:B------:R-:W-:Y:S01]  /*a780*/  VIADD R142, R148, UR5 ;  /* 0x00000005948e7c36 */ /* 0x000fe20008000000 */
[----:B------:R-:W-:Y:S01]  /*a790*/  LEA.HI.X.SX32 R173, R152, R0, 0x2, P0 ;  /* 0x0000000098ad7211 */ /* 0x000fe200000f16ff */
[----:B------:R-:W-:Y:S01]  /*a7a0*/  @P4 STG.E desc[UR16][R136.64], R6 ;  /* 0x0000000688004986 */ /* 0x000fe2000c101910 */
[----:B------:R-:W-:-:S02]  /*a7b0*/  LEA R168, P0, R143, R3, 0x2 ;  /* 0x000000038fa87211 */ /* 0x000fc400078010ff */
[-C--:B------:R-:W-:Y:S02]  /*a7c0*/  LEA R162, P6, R146, R3.reuse, 0x2 ;  /* 0x0000000392a27211 */ /* 0x080fe400078c10ff */
[-C--:B------:R-:W-:Y:S01]  /*a7d0*/  LEA.HI.X.SX32 R169, R143, R0.reuse, 0x2, P0 ;  /* 0x000000008fa97211 */ /* 0x080fe200000f16ff */
[----:B------:R-:W-:Y:S01]  /*a7e0*/  VIADD R143, R142, UR5 ;  /* 0x000000058e8f7c36 */ /* 0x000fe20008000000 */
[-C--:B------:R-:W-:Y:S02]  /*a7f0*/  LEA R164, P0, R145, R3.reuse, 0x2 ;  /* 0x0000000391a47211 */ /* 0x080fe400078010ff */
[-C--:B------:R-:W-:Y:S01]  /*a800*/  LEA.HI.X.SX32 R163, R146, R0.reuse, 0x2, P6 ;  /* 0x0000000092a37211 */ /* 0x080fe200030f16ff */
[----:B------:R-:W-:Y:S01]  /*a810*/  VIADD R144, R143, UR5 ;  /* 0x000000058f907c36 */ /* 0x000fe20008000000 */
[----:B------:R-:W-:Y:S02]  /*a820*/  LEA.HI.X.SX32 R165, R145, R0, 0x2, P0 ;  /* 0x0000000091a57211 */ /* 0x000fe400000f16ff */
[-C--:B------:R-:W-:Y:S01]  /*a830*/  LEA R160, P0, R147, R3.reuse, 0x2 ;  /* 0x0000000393a07211 */ /* 0x080fe200078010ff */
[----:B------:R-:W-:Y:S01]  /*a840*/  VIADD R145, R144, UR5 ;  /* 0x0000000590917c36 */ /* 0x000fe20008000000 */
[----:B------:R-:W-:-:S02]  /*a850*/  LEA R156, P6, R148, R3, 0x2 ;  /* 0x00000003949c7211 */ /* 0x000fc400078c10ff */
[-C--:B------:R-:W-:Y:S01]  /*a860*/  LEA.HI.X.SX32 R161, R147, R0.reuse, 0x2, P0 ;  /* 0x0000000093a17211 */ /* 0x080fe200000f16ff */
[----:B------:R-:W-:Y:S01]  /*a870*/  VIADD R147, R145, UR5 ;  /* 0x0000000591937c36 */ /* 0x000fe20008000000 */
[-C--:B------:R-:W-:Y:S02]  /*a880*/  LEA R158, P0, R142, R3.reuse, 0x2 ;  /* 0x000000038e9e7211 */ /* 0x080fe400078010ff */
[-C--:B------:R-:W-:Y:S02]  /*a890*/  LEA.HI.X.SX32 R157, R148, R0.reuse, 0x2, P6 ;  /* 0x00000000949d7211 */ /* 0x080fe400030f16ff */
[-C--:B------:R-:W-:Y:S02]  /*a8a0*/  LEA R154, P6, R143, R3.reuse, 0x2 ;  /* 0x000000038f9a7211 */ /* 0x080fe400078c10ff */
[----:B------:R-:W-:Y:S01]  /*a8b0*/  LEA.HI.X.SX32 R159, R142, R0, 0x2, P0 ;  /* 0x000000008e9f7211 */ /* 0x000fe200000f16ff */
[----:B------:R-:W-:Y:S01]  /*a8c0*/  VIADD R142, R147, UR5 ;  /* 0x00000005938e7c36 */ /* 0x000fe20008000000 */
[----:B------:R-:W-:-:S02]  /*a8d0*/  LEA R150, P0, R144, R3, 0x2 ;  /* 0x0000000390967211 */ /* 0x000fc400078010ff */
[-C--:B------:R-:W-:Y:S01]  /*a8e0*/  LEA.HI.X.SX32 R155, R143, R0.reuse, 0x2, P6 ;  /* 0x000000008f9b7211 */ /* 0x080fe200030f16ff */
[----:B------:R-:W-:Y:S01]  /*a8f0*/  VIADD R143, R142, UR5 ;  /* 0x000000058e8f7c36 */ /* 0x000fe20008000000 */
[-C--:B------:R-:W-:Y:S02]  /*a900*/  LEA R152, P6, R145, R3.reuse, 0x2 ;  /* 0x0000000391987211 */ /* 0x080fe400078c10ff */
[-C--:B------:R-:W-:Y:S01]  /*a910*/  LEA.HI.X.SX32 R151, R144, R0.reuse, 0x2, P0 ;  /* 0x0000000090977211 */ /* 0x080fe200000f16ff */
[----:B------:R-:W-:Y:S01]  /*a920*/  VIADD R194, R143, UR5 ;  /* 0x000000058fc27c36 */ /* 0x000fe20008000000 */
[-C--:B------:R-:W-:Y:S02]  /*a930*/  LEA R146, P0, R147, R3.reuse, 0x2 ;  /* 0x0000000393927211 */ /* 0x080fe400078010ff */
[----:B------:R-:W-:Y:S02]  /*a940*/  LEA.HI.X.SX32 R153, R145, R0, 0x2, P6 ;  /* 0x0000000091997211 */ /* 0x000fe400030f16ff */
[----:B------:R-:W-:-:S02]  /*a950*/  LEA R148, P6, R142, R3, 0x2 ;  /* 0x000000038e947211 */ /* 0x000fc400078c10ff */
[-C--:B------:R-:W-:Y:S02]  /*a960*/  LEA.HI.X.SX32 R147, R147, R0.reuse, 0x2, P0 ;  /* 0x0000000093937211 */ /* 0x080fe400000f16ff */
[CC--:B------:R-:W-:Y:S02]  /*a970*/  LEA R144, P0, R143.reuse, R3.reuse, 0x2 ;  /* 0x000000038f907211 */ /* 0x0c0fe400078010ff */
[-C--:B------:R-:W-:Y:S02]  /*a980*/  LEA.HI.X.SX32 R149, R142, R0.reuse, 0x2, P6 ;  /* 0x000000008e957211 */ /* 0x080fe400030f16ff */
[----:B------:R-:W-:Y:S02]  /*a990*/  LEA R142, P6, R194, R3, 0x2 ;  /* 0x00000003c28e7211 */ /* 0x000fe400078c10ff */
[----:B------:R-:W-:Y:S02]  /*a9a0*/  LEA.HI.X.SX32 R145, R143, R0, 0x2, P0 ;  /* 0x000000008f917211 */ /* 0x000fe400000f16ff */
[----:B------:R-:W-:-:S02]  /*a9b0*/  ISETP.LT.AND P0, PT, R196, UR23, !P1 ;  /* 0x00000017c4007c0c */ /* 0x000fc4000cf01270 */
[C---:B------:R-:W-:Y:S01]  /*a9c0*/  LEA.HI.X.SX32 R143, R194.reuse, R0, 0x2, P6 ;  /* 0x00000000c28f7211 */ /* 0x040fe200030f16ff */
[----:B------:R-:W-:Y:S01]  /*a9d0*/  VIADD R194, R194, UR5 ;  /* 0x00000005c2c27c36 */ /* 0x000fe20008000000 */
[----:B------:R-:W-:Y:S02]  /*a9e0*/  ISETP.LT.AND P6, PT, R195, UR23, !P1 ;  /* 0x00000017c3007c0c */ /* 0x000fe4000cfc1270 */
[C---:B------:R-:W-:Y:S02]  /*a9f0*/  LOP3.LUT R196, R2.reuse, 0x5, RZ, 0xfc, !PT ;  /* 0x0000000502c47812 */ /* 0x040fe400078efcff */
[----:B------:R-:W-:Y:S02]  /*aa00*/  LOP3.LUT R195, R2, 0x6, RZ, 0xfc, !PT ;  /* 0x0000000602c37812 */ /* 0x000fe400078efcff */
[----:B------:R-:W-:Y:S02]  /*aa10*/  ISETP.LT.AND P5, PT, R196, UR23, !P1 ;  /* 0x00000017c4007c0c */ /* 0x000fe4000cfa1270 */
[----:B------:R-:W-:Y:S01]  /*aa20*/  LOP3.LUT R196, R2, 0x7, RZ, 0xfc, !PT ;  /* 0x0000000702c47812 */ /* 0x000fe200078efcff */
[----:B------:R-:W-:Y:S01]  /*aa30*/  @P0 STG.E desc[UR16][R140.64], R7 ;  /* 0x000000078c000986 */ /* 0x000fe2000c101910 */
[----:B------:R-:W-:-:S02]  /*aa40*/  ISETP.LT.AND P3, PT, R195, UR23, !P1 ;  /* 0x00000017c3007c0c */ /* 0x000fc4000cf61270 */
[----:B------:R-:W-:Y:S01]  /*aa50*/  LOP3.LUT R195, R2, 0x8, RZ, 0xfc, !PT ;  /* 0x0000000802c37812 */ /* 0x000fe200078efcff */
[----:B------:R2:W-:Y:S01]  /*aa60*/  @P6 STG.E desc[UR16][R138.64], R8 ;  /* 0x000000088a006986 */ /* 0x0005e2000c101910 */
[----:B------:R-:W-:Y:S02]  /*aa70*/  ISETP.LT.AND P4, PT, R196, UR23, !P1 ;  /* 0x00000017c4007c0c */ /* 0x000fe4000cf81270 */
[C---:B-1----:R-:W-:Y:S02]  /*aa80*/  LOP3.LUT R134, R2.reuse, 0x9, RZ, 0xfc, !PT ;  /* 0x0000000902867812 */ /* 0x042fe400078efcff */
[----:B------:R-:W-:Y:S01]  /*aa90*/  ISETP.LT.AND P0, PT, R195, UR23, !P1 ;  /* 0x00000017c3007c0c */ /* 0x000fe2000cf01270 */
[----:B------:R1:W-:Y:S01]  /*aaa0*/  @P5 STG.E desc[UR16][R192.64], R9 ;  /* 0x00000009c0005986 */ /* 0x0003e2000c101910 */
[----:B------:R-:W-:Y:S02]  /*aab0*/  LOP3.LUT R4, R2, 0xa, RZ, 0xfc, !PT ;  /* 0x0000000a02047812 */ /* 0x000fe400078efcff */
[----:B------:R-:W-:Y:S01]  /*aac0*/  ISETP.LT.AND P6, PT, R134, UR23, !P1 ;  /* 0x0000001786007c0c */ /* 0x000fe2000cfc1270 */
[----:B------:R-:W-:Y:S01]  /*aad0*/  @P3 STG.E desc[UR16][R188.64], R10 ;  /* 0x0000000abc003986 */ /* 0x000fe2000c101910 */
[----:B------:R-:W-:Y:S01]  /*aae0*/  ISETP.LT.AND P5, PT, R4, UR23, !P1 ;  /* 0x0000001704007c0c */ /* 0x000fe2000cfa1270 */
[----:B--2---:R-:W-:Y:S01]  /*aaf0*/  VIADD R8, R194, UR5 ;  /* 0x00000005c2087c36 */ /* 0x004fe20008000000 */
[C---:B------:R-:W-:Y:S01]  /*ab00*/  LOP3.LUT R4, R2.reuse, 0xc, RZ, 0xfc, !PT ;  /* 0x0000000c02047812 */ /* 0x040fe200078efcff */
[----:B------:R2:W-:Y:S01]  /*ab10*/  @P4 STG.E desc[UR16][R190.64], R11 ;  /* 0x0000000bbe004986 */ /* 0x0005e2000c101910 */
[----:B------:R-:W-:-:S02]  /*ab20*/  LOP3.LUT R5, R2, 0xb, RZ, 0xfc, !PT ;  /* 0x0000000b02057812 */ /* 0x000fc400078efcff */
[----:B------:R-:W-:Y:S01]  /*ab30*/  ISETP.LT.AND P4, PT, R4, UR23, !P1 ;  /* 0x0000001704007c0c */ /* 0x000fe2000cf81270 */
[----:B------:R1:W-:Y:S01]  /*ab40*/  @P0 STG.E desc[UR16][R184.64], R12 ;  /* 0x0000000cb8000986 */ /* 0x0003e2000c101910 */
[----:B------:R-:W-:Y:S02]  /*ab50*/  ISETP.LT.AND P3, PT, R5, UR23, !P1 ;  /* 0x0000001705007c0c */ /* 0x000fe4000cf61270 */
[C---:B------:R-:W-:Y:S01]  /*ab60*/  LOP3.LUT R4, R2.reuse, 0xe, RZ, 0xfc, !PT ;  /* 0x0000000e02047812 */ /* 0x040fe200078efcff */
[----:B------:R1:W-:Y:S01]  /*ab70*/  @P6 STG.E desc[UR16][R186.64], R13 ;  /* 0x0000000dba006986 */ /* 0x0003e2000c101910 */
[----:B------:R-:W-:Y:S02]  /*ab80*/  LOP3.LUT R5, R2, 0xd, RZ, 0xfc, !PT ;  /* 0x0000000d02057812 */ /* 0x000fe400078efcff */
[----:B------:R-:W-:Y:S01]  /*ab90*/  ISETP.LT.AND P6, PT, R4, UR23, !P1 ;  /* 0x0000001704007c0c */ /* 0x000fe2000cfc1270 */
[----:B------:R-:W-:Y:S01]  /*aba0*/  @P5 STG.E desc[UR16][R182.64], R14 ;  /* 0x0000000eb6005986 */ /* 0x000fe2000c101910 */
[----:B------:R-:W-:-:S02]  /*abb0*/  LOP3.LUT R4, R2, 0xf, RZ, 0xfc, !PT ;  /* 0x0000000f02047812 */ /* 0x000fc400078efcff */
[----:B------:R-:W-:Y:S02]  /*abc0*/  ISETP.LT.AND P0, PT, R5, UR23, !P1 ;  /* 0x0000001705007c0c */ /* 0x000fe4000cf01270 */
[----:B------:R-:W-:Y:S01]  /*abd0*/  ISETP.LT.AND P5, PT, R4, UR23, !P1 ;  /* 0x0000001704007c0c */ /* 0x000fe2000cfa1270 */
[----:B------:R-:W-:Y:S01]  /*abe0*/  @P3 STG.E desc[UR16][R180.64], R15 ;  /* 0x0000000fb4003986 */ /* 0x000fe2000c101910 */
[C---:B------:R-:W-:Y:S02]  /*abf0*/  LOP3.LUT R4, R2.reuse, 0x10, RZ, 0xfc, !PT ;  /* 0x0000001002047812 */ /* 0x040fe400078efcff */
[----:B------:R-:W-:Y:S01]  /*ac00*/  LOP3.LUT R5, R2, 0x1b, RZ, 0xfc, !PT ;  /* 0x0000001b02057812 */ /* 0x000fe200078efcff */
[----:B------:R-:W-:Y:S01]  /*ac10*/  @P4 STG.E desc[UR16][R178.64], R16 ;  /* 0x00000010b2004986 */ /* 0x000fe2000c101910 */
[----:B------:R-:W-:Y:S02]  /*ac20*/  ISETP.LT.AND P3, PT, R4, UR23, !P1 ;  /* 0x0000001704007c0c */ /* 0x000fe4000cf61270 */
[----:B------:R-:W-:-:S02]  /*ac30*/  LOP3.LUT R4, R2, 0x11, RZ, 0xfc, !PT ;  /* 0x0000001102047812 */ /* 0x000fc400078efcff */
[----:B------:R-:W-:Y:S01]  /*ac40*/  LOP3.LUT R7, R2, 0x22, RZ, 0xfc, !PT ;  /* 0x0000002202077812 */ /* 0x000fe200078efcff */
[----:B------:R-:W-:Y:S01]  /*ac50*/  @P0 STG.E desc[UR16][R176.64], R17 ;  /* 0x00000011b0000986 */ /* 0x000fe2000c101910 */
[----:B------:R-:W-:Y:S02]  /*ac60*/  ISETP.LT.AND P4, PT, R4, UR23, !P1 ;  /* 0x0000001704007c0c */ /* 0x000fe4000cf81270 */
[C---:B------:R-:W-:Y:S01]  /*ac70*/  LOP3.LUT R4, R2.reuse, 0x12, RZ, 0xfc, !PT ;  /* 0x0000001202047812 */ /* 0x040fe200078efcff */
[----:B------:R3:W-:Y:S01]  /*ac80*/  @P6 STG.E desc[UR16][R174.64], R18 ;  /* 0x00000012ae006986 */ /* 0x0007e2000c101910 */
[----:B-1----:R-:W-:Y:S02]  /*ac90*/  LOP3.LUT R9, R2, 0x23, RZ, 0xfc, !PT ;  /* 0x0000002302097812 */ /* 0x002fe400078efcff */
[----:B------:R-:W-:Y:S01]  /*aca0*/  ISETP.LT.AND P0, PT, R4, UR4, !P1 ;  /* 0x0000000404007c0c */ /* 0x000fe2000cf01270 */
[----:B------:R-:W1:Y:S01]  /*acb0*/  LDCU UR4, c[0x0][0x39c] ;  /* 0x00007380ff0477ac */ /* 0x000e620008000800 */
[C---:B------:R-:W-:Y:S01]  /*acc0*/  LOP3.LUT R4, R2.reuse, 0x13, RZ, 0xfc, !PT ;  /* 0x0000001302047812 */ /* 0x040fe200078efcff */
[----:B------:R-:W-:Y:S01]  /*acd0*/  @P5 STG.E desc[UR16][R172.64], R19 ;  /* 0x00000013ac005986 */ /* 0x000fe2000c101910 */
[----:B--2---:R-:W-:-:S02]  /*ace0*/  LOP3.LUT R11, R2, 0x24, RZ, 0xfc, !PT ;  /* 0x00000024020b7812 */ /* 0x004fc400078efcff */
[----:B------:R-:W-:Y:S01]  /*acf0*/  ISETP.LT.AND P6, PT, R4, UR6, !P1 ;  /* 0x0000000604007c0c */ /* 0x000fe2000cfc1270 */
[----:B------:R-:W2:Y:S01]  /*ad00*/  LDCU UR6, c[0x0][0x39c] ;  /* 0x00007380ff0677ac */ /* 0x000ea20008000800 */
[C---:B------:R-:W-:Y:S01]  /*ad10*/  LOP3.LUT R4, R2.reuse, 0x14, RZ, 0xfc, !PT ;  /* 0x0000001402047812 */ /* 0x040fe200078efcff */
[----:B------:R-:W-:Y:S01]  /*ad20*/  @P3 STG.E desc[UR16][R170.64], R20 ;  /* 0x00000014aa003986 */ /* 0x000fe2000c101910 */
[----:B------:R-:W-:Y:S02]  /*ad30*/  LOP3.LUT R12, R2, 0x25, RZ, 0xfc, !PT ;  /* 0x00000025020c7812 */ /* 0x000fe400078efcff */
[----:B---3--:R-:W-:Y:S01]  /*ad40*/  ISETP.LT.AND P5, PT, R4, UR7, !P1 ;  /* 0x0000000704007c0c */ /* 0x008fe2000cfa1270 */
[----:B------:R-:W3:Y:S01]  /*ad50*/  LDCU UR7, c[0x0][0x39c] ;  /* 0x00007380ff0777ac */ /* 0x000ee20008000800 */
[C---:B------:R-:W-:Y:S01]  /*ad60*/  LOP3.LUT R4, R2.reuse, 0x15, RZ, 0xfc, !PT ;  /* 0x0000001502047812 */ /* 0x040fe200078efcff */
[----:B------:R-:W-:Y:S01]  /*ad70*/  @P4 STG.E desc[UR16][R168.64], R21 ;  /* 0x00000015a8004986 */ /* 0x000fe2000c101910 */
[----:B------:R-:W-:-:S02]  /*ad80*/  LOP3.LUT R13, R2, 0x26, RZ, 0xfc, !PT ;  /* 0x00000026020d7812 */ /* 0x000fc400078efcff */
[----:B----4-:R-:W-:Y:S01]  /*ad90*/  ISETP.LT.AND P3, PT, R4, UR8, !P1 ;  /* 0x0000000804007c0c */ /* 0x010fe2000cf61270 */
[----:B------:R-:W4:Y:S01]  /*ada0*/  LDCU UR8, c[0x0][0x39c] ;  /* 0x00007380ff0877ac */ /* 0x000f220008000800 */
[C---:B------:R-:W-:Y:S01]  /*adb0*/  LOP3.LUT R4, R2.reuse, 0x16, RZ, 0xfc, !PT ;  /* 0x0000001602047812 */ /* 0x040fe200078efcff */
[----:B------:R-:W-:Y:S01]  /*adc0*/  @P0 STG.E desc[UR16][R166.64], R22 ;  /* 0x00000016a6000986 */ /* 0x000fe2000c101910 */
[----:B------:R-:W-:Y:S02]  /*add0*/  LOP3.LUT R18, R2, 0x7d, RZ, 0xfc, !PT ;  /* 0x0000007d02127812 */ /* 0x000fe400078efcff */
[----:B-1----:R-:W-:Y:S01]  /*ade0*/  ISETP.LT.AND P4, PT, R4, UR4, !P1 ;  /* 0x0000000404007c0c */ /* 0x002fe2000cf81270 */
[----:B------:R-:W1:Y:S01]  /*adf0*/  LDCU UR4, c[0x0][0x39c] ;  /* 0x00007380ff0477ac */ /* 0x000e620008000800 */
[----:B------:R-:W-:Y:S01]  /*ae00*/  LOP3.LUT R4, R2, 0x17, RZ, 0xfc, !PT ;  /* 0x0000001702047812 */ /* 0x000fe200078efcff */
[----:B------:R-:W-:Y:S03]  /*ae10*/  @P6 STG.E desc[UR16][R164.64], R23 ;  /* 0x00000017a4006986 */ /* 0x000fe6000c101910 */
[----:B--2---:R-:W-:Y:S01]  /*ae20*/  ISETP.LT.AND P0, PT, R4, UR6, !P1 ;  /* 0x0000000604007c0c */ /* 0x004fe2000cf01270 */
[----:B------:R-:W2:Y:S01]  /*ae30*/  LDCU UR6, c[0x0][0x39c] ;  /* 0x00007380ff0677ac */ /* 0x000ea20008000800 */
[----:B------:R-:W-:Y:S01]  /*ae40*/  LOP3.LUT R4, R2, 0x18, RZ, 0xfc, !PT ;  /* 0x0000001802047812 */ /* 0x000fe200078efcff */
[----:B------:R-:W-:Y:S03]  /*ae50*/  @P5 STG.E desc[UR16][R162.64], R24 ;  /* 0x00000018a2005986 */ /* 0x000fe6000c101910 */
[----:B---3--:R-:W-:Y:S01]  /*ae60*/  ISETP.LT.AND P6, PT, R4, UR7, !P1 ;  /* 0x0000000704007c0c */ /* 0x008fe2000cfc1270 */
[----:B------:R-:W3:Y:S01]  /*ae70*/  LDCU UR7, c[0x0][0x39c] ;  /* 0x00007380ff0777ac */ /* 0x000ee20008000800 */
[----:B------:R-:W-:Y:S01]  /*ae80*/  LOP3.LUT R4, R2, 0x19, RZ, 0xfc, !PT ;  /* 0x0000001902047812 */ /* 0x000fe200078efcff */
[----:B------:R-:W-:Y:S03]  /*ae90*/  @P3 STG.E desc[UR16][R160.64], R25 ;  /* 0x00000019a0003986 */ /* 0x000fe6000c101910 */
[----:B----4-:R-:W-:Y:S01]  /*aea0*/  ISETP.LT.AND P5, PT, R4, UR8, !P1 ;  /* 0x0000000804007c0c */ /* 0x010fe2000cfa1270 */
[----:B------:R-:W4:Y:S01]  /*aeb0*/  LDCU UR8, c[0x0][0x39c] ;  /* 0x00007380ff0877ac */ /* 0x000f220008000800 */
[----:B------:R-:W-:Y:S01]  /*aec0*/  LOP3.LUT R4, R2, 0x1a, RZ, 0xfc, !PT ;  /* 0x0000001a02047812 */ /* 0x000fe200078efcff */
[----:B------:R-:W-:Y:S03]  /*aed0*/  @P4 STG.E desc[UR16][R156.64], R26 ;  /* 0x0000001a9c004986 */ /* 0x000fe6000c101910 */
[----:B-1----:R-:W-:Y:S01]  /*aee0*/  ISETP.LT.AND P3, PT, R4, UR4, !P1 ;  /* 0x0000000404007c0c */ /* 0x002fe2000cf61270 */
[----:B------:R-:W1:Y:S01]  /*aef0*/  LDCU UR4, c[0x0][0x39c] ;  /* 0x00007380ff0477ac */ /* 0x000e620008000800 */
[----:B--2---:R-:W-:Y:S01]  /*af00*/  ISETP.LT.AND P4, PT, R5, UR6, !P1 ;  /* 0x0000000605007c0c */ /* 0x004fe2000cf81270 */
[----:B------:R-:W-:Y:S01]  /*af10*/  @P0 STG.E desc[UR16][R158.64], R27 ;  /* 0x0000001b9e000986 */ /* 0x000fe2000c101910 */
[C---:B------:R-:W-:Y:S01]  /*af20*/  LOP3.LUT R4, R2.reuse, 0x1c, RZ, 0xfc, !PT ;  /* 0x0000001c02047812 */ /* 0x040fe200078efcff */
[----:B------:R-:W2:Y:S01]  /*af30*/  LDCU UR6, c[0x0][0x39c] ;  /* 0x00007380ff0677ac */ /* 0x000ea20008000800 */
[----:B------:R-:W-:Y:S01]  /*af40*/  LOP3.LUT R5, R2, 0x1e, RZ, 0xfc, !PT ;  /* 0x0000001e02057812 */ /* 0x000fe200078efcff */
[----:B------:R-:W-:Y:S01]  /*af50*/  @P6 STG.E desc[UR16][R154.64], R28 ;  /* 0x0000001c9a006986 */ /* 0x000fe2000c101910 */
[----:B---3--:R-:W-:Y:S01]  /*af60*/  ISETP.LT.AND P0, PT, R4, UR7, !P1 ;  /* 0x0000000704007c0c */ /* 0x008fe2000cf01270 */
[----:B------:R-:W3:Y:S01]  /*af70*/  LDCU UR7, c[0x0][0x39c] ;  /* 0x00007380ff0777ac */ /* 0x000ee20008000800 */
[----:B------:R-:W-:Y:S01]  /*af80*/  LOP3.LUT R4, R2, 0x1d, RZ, 0xfc, !PT ;  /* 0x0000001d02047812 */ /* 0x000fe200078efcff */
[----:B------:R-:W-:Y:S03]  /*af90*/  @P5 STG.E desc[UR16][R150.64], R29 ;  /* 0x0000001d96005986 */ /* 0x000fe6000c101910 */
[----:B----4-:R-:W-:Y:S01]  /*afa0*/  ISETP.LT.AND P6, PT, R4, UR8, !P1 ;  /* 0x0000000804007c0c */ /* 0x010fe2000cfc1270 */
[----:B------:R-:W-:Y:S01]  /*afb0*/  @P3 STG.E desc[UR16][R152.64], R30 ;  /* 0x0000001e98003986 */ /* 0x000fe2000c101910 */
[----:B------:R-:W-:-:S02]  /*afc0*/  LOP3.LUT R4, R2, 0x1f, RZ, 0xfc, !PT ;  /* 0x0000001f02047812 */ /* 0x000fc400078efcff */
[----:B-1----:R-:W-:Y:S01]  /*afd0*/  ISETP.LT.AND P5, PT, R5, UR4, !P1 ;  /* 0x0000000405007c0c */ /* 0x002fe2000cfa1270 */
[----:B------:R-:W1:Y:S01]  /*afe0*/  LDCU UR4, c[0x0][0x39c] ;  /* 0x00007380ff0477ac */ /* 0x000e620008000800 */
[----:B------:R-:W-:Y:S01]  /*aff0*/  LOP3.LUT R5, R2, 0x20, RZ, 0xfc, !PT ;  /* 0x0000002002057812 */ /* 0x000fe200078efcff */
[----:B------:R-:W-:Y:S01]  /*b000*/  @P4 STG.E desc[UR16][R146.64], R31 ;  /* 0x0000001f92004986 */ /* 0x000fe2000c101910 */
[----:B-----5:R-:W-:Y:S02]  /*b010*/  ISETP.LT.AND P3, PT, R4, UR9, !P1 ;  /* 0x0000000904007c0c */ /* 0x020fe4000cf61270 */
[----:B--2---:R-:W-:Y:S01]  /*b020*/  ISETP.LT.AND P4, PT, R5, UR6, !P1 ;  /* 0x0000000605007c0c */ /* 0x004fe2000cf81270 */
[----:B------:R-:W2:Y:S01]  /*b030*/  LDCU UR6, c[0x0][0x39c] ;  /* 0x00007380ff0677ac */ /* 0x000ea20008000800 */
[----:B------:R-:W-:Y:S01]  /*b040*/  LOP3.LUT R4, R2, 0x21, RZ, 0xfc, !PT ;  /* 0x0000002102047812 */ /* 0x000fe200078efcff */
[----:B------:R-:W-:Y:S03]  /*b050*/  @P0 STG.E desc[UR16][R148.64], R32 ;  /* 0x0000002094000986 */ /* 0x000fe6000c101910 */
[----:B---3--:R-:W-:Y:S01]  /*b060*/  ISETP.LT.AND P0, PT, R4, UR7, !P1 ;  /* 0x0000000704007c0c */ /* 0x008fe2000cf01270 */
[----:B------:R-:W-:Y:S01]  /*b070*/  @P6 STG.E desc[UR16][R144.64], R33 ;  /* 0x0000002190006986 */ /* 0x000fe2000c101910 */
[C---:B------:R-:W-:Y:S01]  /*b080*/  LEA R4, P6, R194.reuse, R3, 0x2 ;  /* 0x00000003c2047211 */ /* 0x040fe200078c10ff */
[----:B------:R-:W3:Y:S02]  /*b090*/  LDCU UR7, c[0x0][0x39c] ;  /* 0x00007380ff0777ac */ /* 0x000ee40008000800 */
[----:B------:R-:W-:Y:S01]  /*b0a0*/  @P5 STG.E desc[UR16][R142.64], R34 ;  /* 0x000000228e005986 */ /* 0x000fe2000c101910 */
[----:B------:R-:W-:-:S02]  /*b0b0*/  LEA.HI.X.SX32 R5, R194, R0, 0x2, P6 ;  /* 0x00000000c2057211 */ /* 0x000fc400030f16ff */
[----:B-1----:R-:W-:Y:S01]  /*b0c0*/  ISETP.LT.AND P5, PT, R7, UR4, !P1 ;  /* 0x0000000407007c0c */ /* 0x002fe2000cfa1270 */
[----:B------:R-:W1:Y:S01]  /*b0d0*/  LDCU UR4, c[0x0][0x39c] ;  /* 0x00007380ff0477ac */ /* 0x000e620008000800 */
[CC--:B------:R-:W-:Y:S01]  /*b0e0*/  LEA R6, P6, R8.reuse, R3.reuse, 0x2 ;  /* 0x0000000308067211 */ /* 0x0c0fe200078c10ff */
[----:B------:R4:W-:Y:S01]  /*b0f0*/  @P3 STG.E desc[UR16][R4.64], R35 ;  /* 0x0000002304003986 */ /* 0x0009e2000c101910 */
[----:B--2---:R-:W-:Y:S01]  /*b100*/  ISETP.LT.AND P3, PT, R9, UR6, !P1 ;  /* 0x0000000609007c0c */ /* 0x004fe2000cf61270 */
[C---:B------:R-:W-:Y:S01]  /*b110*/  VIADD R9, R8.reuse, UR5 ;  /* 0x0000000508097c36 */ /* 0x040fe20008000000 */
[-C--:B------:R-:W-:Y:S01]  /*b120*/  LEA.HI.X.SX32 R7, R8, R0.reuse, 0x2, P6 ;  /* 0x0000000008077211 */ /* 0x080fe200030f16ff */
[----:B------:R-:W2:Y:S02]  /*b130*/  LDCU UR6, c[0x0][0x39c] ;  /* 0x00007380ff0677ac */ /* 0x000ea40008000800 */
[C---:B------:R-:W-:Y:S01]  /*b140*/  VIADD R10, R9.reuse, UR5 ;  /* 0x00000005090a7c36 */ /* 0x040fe20008000000 */
[-C--:B------:R-:W-:Y:S01]  /*b150*/  LEA R8, P6, R9, R3.reuse, 0x2 ;  /* 0x0000000309087211 */ /* 0x080fe200078c10ff */
[----:B------:R5:W-:Y:S01]  /*b160*/  @P4 STG.E desc[UR16][R6.64], R36 ;  /* 0x0000002406004986 */ /* 0x000be2000c101910 */
[----:B---3--:R-:W-:Y:S01]  /*b170*/  ISETP.LT.AND P4, PT, R11, UR7, !P1 ;  /* 0x000000070b007c0c */ /* 0x008fe2000cf81270 */
[----:B------:R-:W3:Y:S01]  /*b180*/  LDCU UR7, c[0x0][0x39c] ;  /* 0x00007380ff0777ac */ /* 0x000ee20008000800 */
[----:B------:R-:W-:Y:S01]  /*b190*/  LEA.HI.X.SX32 R9, R9, R0, 0x2, P6 ;  /* 0x0000000009097211 */ /* 0x000fe200030f16ff */
[C---:B------:R-:W-:Y:S01]  /*b1a0*/  VIADD R11, R10.reuse, UR5 ;  /* 0x000000050a0b7c36 */ /* 0x040fe20008000000 */
[----:B----4-:R-:W-:-:S03]  /*b1b0*/  LEA R4, P6, R10, R3, 0x2 ;  /* 0x000000030a047211 */ /* 0x010fc600078c10ff */
[----:B------:R4:W-:Y:S01]  /*b1c0*/  @P0 STG.E desc[UR16][R8.64], R37 ;  /* 0x0000002508000986 */ /* 0x0009e2000c101910 */
[-C--:B------:R-:W-:Y:S02]  /*b1d0*/  LEA.HI.X.SX32 R5, R10, R0.reuse, 0x2, P6 ;  /* 0x000000000a057211 */ /* 0x080fe400030f16ff */
[----:B-1----:R-:W-:Y:S01]  /*b1e0*/  ISETP.LT.AND P0, PT, R12, UR4, !P1 ;  /* 0x000000040c007c0c */ /* 0x002fe2000cf01270 */
[C---:B------:R-:W-:Y:S01]  /*b1f0*/  VIADD R12, R11.reuse, UR5 ;  /* 0x000000050b0c7c36 */ /* 0x040fe20008000000 */
[-C--:B-----5:R-:W-:Y:S01]  /*b200*/  LEA R6, P6, R11, R3.reuse, 0x2 ;  /* 0x000000030b067211 */ /* 0x0a0fe200078c10ff */
[----:B------:R-:W1:Y:S01]  /*b210*/  LDCU UR4, c[0x0][0x39c] ;  /* 0x00007380ff0477ac */ /* 0x000e620008000800 */
[----:B------:R5:W-:Y:S01]  /*b220*/  @P5 STG.E desc[UR16][R4.64], R38 ;  /* 0x0000002604005986 */ /* 0x000be2000c101910 */
[----:B--2---:R-:W-:Y:S02]  /*b230*/  ISETP.LT.AND P5, PT, R13, UR6, !P1 ;  /* 0x000000060d007c0c */ /* 0x004fe4000cfa1270 */
[----:B------:R-:W-:Y:S01]  /*b240*/  LEA.HI.X.SX32 R7, R11, R0, 0x2, P6 ;  /* 0x000000000b077211 */ /* 0x000fe200030f16ff */
[----:B------:R-:W2:Y:S01]  /*b250*/  LDCU UR6, c[0x0][0x39c] ;  /* 0x00007380ff0677ac */ /* 0x000ea20008000800 */
[----:B------:R-:W-:-:S02]  /*b260*/  LEA R10, P6, R12, R3, 0x2 ;  /* 0x000000030c0a7211 */ /* 0x000fc400078c10ff */
[----:B------:R-:W-:Y:S01]  /*b270*/  LOP3.LUT R13, R2, 0x27, RZ, 0xfc, !PT ;  /* 0x00000027020d7812 */ /* 0x000fe200078efcff */
[----:B------:R1:W-:Y:S01]  /*b280*/  @P3 STG.E desc[UR16][R6.64], R39 ;  /* 0x0000002706003986 */ /* 0x0003e2000c101910 */
[C---:B------:R-:W-:Y:S01]  /*b290*/  LEA.HI.X.SX32 R11, R12.reuse, R0, 0x2, P6 ;  /* 0x000000000c0b7211 */ /* 0x040fe200030f16ff */
[----:B------:R-:W-:Y:S01]  /*b2a0*/  VIADD R12, R12, UR5 ;  /* 0x000000050c0c7c36 */ /* 0x000fe20008000000 */
[----:B---3--:R-:W-:Y:S01]  /*b2b0*/  ISETP.LT.AND P3, PT, R13, UR7, !P1 ;  /* 0x000000070d007c0c */ /* 0x008fe2000cf61270 */
[----:B------:R-:W3:Y:S01]  /*b2c0*/  LDCU UR7, c[0x0][0x39c] ;  /* 0x00007380ff0777ac */ /* 0x000ee20008000800 */
[----:B----4-:R-:W-:Y:S01]  /*b2d0*/  LOP3.LUT R9, R2, 0x28, RZ, 0xfc, !PT ;  /* 0x0000002802097812 */ /* 0x010fe200078efcff */
[----:B------:R4:W-:Y:S01]  /*b2e0*/  @P4 STG.E desc[UR16][R10.64], R40 ;  /* 0x000000280a004986 */ /* 0x0009e2000c101910 */
[C---:B------:R-:W-:Y:S01]  /*b2f0*/  VIADD R13, R12.reuse, UR5 ;  /* 0x000000050c0d7c36 */ /* 0x040fe20008000000 */
[----:B-----5:R-:W-:-:S04]  /*b300*/  LEA R4, P4, R12, R3, 0x2 ;  /* 0x000000030c047211 */ /* 0x020fc800078810ff */
[-C--:B------:R-:W-:Y:S02]  /*b310*/  LEA.HI.X.SX32 R5, R12, R0.reuse, 0x2, P4 ;  /* 0x000000000c057211 */ /* 0x080fe400020f16ff */
[-C--:B------:R-:W-:Y:S02]  /*b320*/  LEA R8, P6, R13, R3.reuse, 0x2 ;  /* 0x000000030d087211 */ /* 0x080fe400078c10ff */
[----:B-1----:R-:W-:Y:S01]  /*b330*/  ISETP.LT.AND P4, PT, R9, UR4, !P1 ;  /* 0x0000000409007c0c */ /* 0x002fe2000cf81270 */
[----:B------:R-:W1:Y:S01]  /*b340*/  LDCU UR4, c[0x0][0x39c] ;  /* 0x00007380ff0477ac */ /* 0x000e620008000800 */
[CC--:B------:R-:W-:Y:S01]  /*b350*/  LEA.HI.X.SX32 R9, R13.reuse, R0.reuse, 0x2, P6 ;  /* 0x000000000d097211 */ /* 0x0c0fe200030f16ff */
[----:B------:R-:W-:Y:S01]  /*b360*/  VIADD R13, R13, UR5 ;  /* 0x000000050d0d7c36 */ /* 0x000fe20008000000 */
[C---:B------:R-:W-:Y:S01]  /*b370*/  LOP3.LUT R6, R2.reuse, 0x29, RZ, 0xfc, !PT ;  /* 0x0000002902067812 */ /* 0x040fe200078efcff */
[----:B------:R5:W-:Y:S01]  /*b380*/  @P0 STG.E desc[UR16][R4.64], R41 ;  /* 0x0000002904000986 */ /* 0x000be2000c101910 */
[----:B----4-:R-:W-:Y:S01]  /*b390*/  LOP3.LUT R11, R2, 0x2a, RZ, 0xfc, !PT ;  /* 0x0000002a020b7812 */ /* 0x010fe200078efcff */
[C---:B------:R-:W-:Y:S01]  /*b3a0*/  VIADD R10, R13.reuse, UR5 ;  /* 0x000000050d0a7c36 */ /* 0x040fe20008000000 */
[----:B--2---:R-:W-:Y:S01]  /*b3b0*/  ISETP.LT.AND P0, PT, R6, UR6, !P1 ;  /* 0x0000000606007c0c */ /* 0x004fe2000cf01270 */
[----:B------:R2:W-:Y:S01]  /*b3c0*/  @P5 STG.E desc[UR16][R8.64], R42 ;  /* 0x0000002a08005986 */ /* 0x0005e2000c101910 */
[C---:B------:R-:W-:Y:S01]  /*b3d0*/  LEA R6, P5, R13.reuse, R3, 0x2 ;  /* 0x000000030d067211 */ /* 0x040fe200078a10ff */
[----:B------:R-:W4:Y:S03]  /*b3e0*/  LDCU UR6, c[0x0][0x39c] ;  /* 0x00007380ff0677ac */ /* 0x000f260008000800 */
[----:B------:R-:W-:-:S02]  /*b3f0*/  LEA.HI.X.SX32 R7, R13, R0, 0x2, P5 ;  /* 0x000000000d077211 */ /* 0x000fc400028f16ff */
[----:B---3--:R-:W-:Y:S01]  /*b400*/  ISETP.LT.AND P5, PT, R11, UR7, !P1 ;  /* 0x000000070b007c0c */ /* 0x008fe2000cfa1270 */
[----:B------:R-:W3:Y:S01]  /*b410*/  LDCU UR7, c[0x0][0x39c] ;  /* 0x00007380ff0777ac */ /* 0x000ee20008000800 */
[----:B-----5:R-:W-:Y:S01]  /*b420*/  LOP3.LUT R5, R2, 0x2b, RZ, 0xfc, !PT ;  /* 0x0000002b02057812 */ /* 0x020fe200078efcff */
[----:B------:R5:W-:Y:S01]  /*b430*/  @P3 STG.E desc[UR16][R6.64], R43 ;  /* 0x0000002b06003986 */ /* 0x000be2000c101910 */
[CC--:B------:R-:W-:Y:S01]  /*b440*/  LEA R4, P6, R10.reuse, R3.reuse, 0x2 ;  /* 0x000000030a047211 */ /* 0x0c0fe200078c10ff */
[C---:B--2---:R-:W-:Y:S01]  /*b450*/  VIADD R9, R10.reuse, UR5 ;  /* 0x000000050a097c36 */ /* 0x044fe20008000000 */
[----:B-1----:R-:W-:Y:S01]  /*b460*/  ISETP.LT.AND P3, PT, R5, UR4, !P1 ;  /* 0x0000000405007c0c */ /* 0x002fe2000cf61270 */
[----:B------:R-:W1:Y:S01]  /*b470*/  LDCU UR4, c[0x0][0x39c] ;  /* 0x00007380ff0477ac */ /* 0x000e620008000800 */
[----:B------:R-:W-:Y:S01]  /*b480*/  LEA.HI.X.SX32 R5, R10, R0, 0x2, P6 ;  /* 0x000000000a057211 */ /* 0x000fe200030f16ff */
[C---:B------:R-:W-:Y:S01]  /*b490*/  VIADD R12, R9.reuse, UR5 ;  /* 0x00000005090c7c36 */ /* 0x040fe20008000000 */
[----:B------:R-:W-:-:S02]  /*b4a0*/  LEA R8, P6, R9, R3, 0x2 ;  /* 0x0000000309087211 */ /* 0x000fc400078c10ff */
[----:B------:R-:W-:Y:S01]  /*b4b0*/  LOP3.LUT R11, R2, 0x2c, RZ, 0xfc, !PT ;  /* 0x0000002c020b7812 */ /* 0x000fe200078efcff */
[----:B------:R2:W-:Y:S01]  /*b4c0*/  @P4 STG.E desc[UR16][R4.64], R44 ;  /* 0x0000002c04004986 */ /* 0x0005e2000c101910 */
[-C--:B------:R-:W-:Y:S02]  /*b4d0*/  LEA.HI.X.SX32 R9, R9, R0.reuse, 0x2, P6 ;  /* 0x0000000009097211 */ /* 0x080fe400030f16ff */
[CC--:B------:R-:W-:Y:S02]  /*b4e0*/  LEA R10, P6, R12.reuse, R3.reuse, 0x2 ;  /* 0x000000030c0a7211 */ /* 0x0c0fe400078c10ff */
[----:B----4-:R-:W-:Y:S01]  /*b4f0*/  ISETP.LT.AND P4, PT, R11, UR6, !P1 ;  /* 0x000000060b007c0c */ /* 0x010fe2000cf81270 */
[----:B------:R-:W4:Y:S01]  /*b500*/  LDCU UR6, c[0x0][0x39c] ;  /* 0x00007380ff0677ac */ /* 0x000f220008000800 */
[C---:B------:R-:W-:Y:S01]  /*b510*/  LEA.HI.X.SX32 R11, R12.reuse, R0, 0x2, P6 ;  /* 0x000000000c0b7211 */ /* 0x040fe200030f16ff */
[----:B------:R-:W-:Y:S01]  /*b520*/  VIADD R12, R12, UR5 ;  /* 0x000000050c0c7c36 */ /* 0x000fe20008000000 */
[C---:B-----5:R-:W-:Y:S01]  /*b530*/  LOP3.LUT R6, R2.reuse, 0x2d, RZ, 0xfc, !PT ;  /* 0x0000002d02067812 */ /* 0x060fe200078efcff */
[----:B------:R5:W-:Y:S01]  /*b540*/  @P0 STG.E desc[UR16][R8.64], R45 ;  /* 0x0000002d08000986 */ /* 0x000be2000c101910 */
[----:B------:R-:W-:Y:S01]  /*b550*/  LOP3.LUT R13, R2, 0x33, RZ, 0xfc, !PT ;  /* 0x00000033020d7812 */ /* 0x000fe200078efcff */
[----:B------:R-:W-:Y:S01]  /*b560*/  VIADD R7, R12, UR5 ;  /* 0x000000050c077c36 */ /* 0x000fe20008000000 */
[----:B---3--:R-:W-:Y:S01]  /*b570*/  ISETP.LT.AND P0, PT, R6, UR7, !P1 ;  /* 0x0000000706007c0c */ /* 0x008fe2000cf01270 */
[----:B------:R-:W3:Y:S01]  /*b580*/  LDCU UR7, c[0x0][0x39c] ;  /* 0x00007380ff0777ac */ /* 0x000ee20008000800 */
[----:B------:R-:W-:Y:S01]  /*b590*/  LOP3.LUT R6, R2, 0x2e, RZ, 0xfc, !PT ;  /* 0x0000002e02067812 */ /* 0x000fe200078efcff */
[----:B------:R3:W-:Y:S01]  /*b5a0*/  @P5 STG.E desc[UR16][R10.64], R46 ;  /* 0x0000002e0a005986 */ /* 0x0007e2000c101910 */
[----:B--2---:R-:W-:-:S02]  /*b5b0*/  LEA R4, P6, R12, R3, 0x2 ;  /* 0x000000030c047211 */ /* 0x004fc400078c10ff */
[----:B-1----:R-:W-:Y:S01]  /*b5c0*/  ISETP.LT.AND P5, PT, R6, UR4, !P1 ;  /* 0x0000000406007c0c */ /* 0x002fe2000cfa1270 */
[----:B------:R-:W1:Y:S01]  /*b5d0*/  LDCU UR4, c[0x0][0x39c] ;  /* 0x00007380ff0477ac */ /* 0x000e620008000800 */
[-C--:B------:R-:W-:Y:S01]  /*b5e0*/  LEA.HI.X.SX32 R5, R12, R0.reuse, 0x2, P6 ;  /* 0x000000000c057211 */ /* 0x080fe200030f16ff */
[C---:B------:R-:W-:Y:S01]  /*b5f0*/  VIADD R12, R7.reuse, UR5 ;  /* 0x00000005070c7c36 */ /* 0x040fe20008000000 */
[CC--:B------:R-:W-:Y:S02]  /*b600*/  LEA R6, P6, R7.reuse, R3.reuse, 0x2 ;  /* 0x0000000307067211 */ /* 0x0c0fe400078c10ff */
[----:B-----5:R-:W-:Y:S01]  /*b610*/  LOP3.LUT R9, R2, 0x2f, RZ, 0xfc, !PT ;  /* 0x0000002f02097812 */ /* 0x020fe200078efcff */
[----:B------:R2:W-:Y:S01]  /*b620*/  @P3 STG.E desc[UR16][R4.64], R47 ;  /* 0x0000002f04003986 */ /* 0x0005e2000c101910 */
[----:B------:R-:W-:Y:S02]  /*b630*/  LEA.HI.X.SX32 R7, R7, R0, 0x2, P6 ;  /* 0x0000000007077211 */ /* 0x000fe400030f16ff */
[----:B------:R-:W-:-:S02]  /*b640*/  LEA R8, P6, R12, R3, 0x2 ;  /* 0x000000030c087211 */ /* 0x000fc400078c10ff */
[----:B----4-:R-:W-:Y:S01]  /*b650*/  ISETP.LT.AND P3, PT, R9, UR6, !P1 ;  /* 0x0000000609007c0c */ /* 0x010fe2000cf61270 */
[----:B------:R-:W4:Y:S01]  /*b660*/  LDCU UR6, c[0x0][0x39c] ;  /* 0x00007380ff0677ac */ /* 0x000f220008000800 */
[CC--:B------:R-:W-:Y:S01]  /*b670*/  LEA.HI.X.SX32 R9, R12.reuse, R0.reuse, 0x2, P6 ;  /* 0x000000000c097211 */ /* 0x0c0fe200030f16ff */
[----:B------:R-:W-:Y:S01]  /*b680*/  VIADD R12, R12, UR5 ;  /* 0x000000050c0c7c36 */ /* 0x000fe20008000000 */
[C---:B---3--:R-:W-:Y:S01]  /*b690*/  LOP3.LUT R10, R2.reuse, 0x30, RZ, 0xfc, !PT ;  /* 0x00000030020a7812 */ /* 0x048fe200078efcff */
[----:B------:R3:W-:Y:S01]  /*b6a0*/  @P4 STG.E desc[UR16][R6.64], R48 ;  /* 0x0000003006004986 */ /* 0x0007e2000c101910 */
[----:B------:R-:W-:Y:S02]  /*b6b0*/  LOP3.LUT R11, R2, 0x31, RZ, 0xfc, !PT ;  /* 0x00000031020b7812 */ /* 0x000fe400078efcff */
[----:B------:R-:W-:Y:S01]  /*b6c0*/  ISETP.LT.AND P4, PT, R10, UR7, !P1 ;  /* 0x000000070a007c0c */ /* 0x000fe2000cf81270 */
[C---:B------:R-:W-:Y:S01]  /*b6d0*/  VIADD R10, R12.reuse, UR5 ;  /* 0x000000050c0a7c36 */ /* 0x040fe20008000000 */
[-C--:B--2---:R-:W-:Y:S01]  /*b6e0*/  LEA R4, P6, R12, R3.reuse, 0x2 ;  /* 0x000000030c047211 */ /* 0x084fe200078c10ff */
[----:B------:R-:W2:Y:S01]  /*b6f0*/  LDCU UR7, c[0x0][0x39c] ;  /* 0x00007380ff0777ac */ /* 0x000ea20008000800 */
[----:B------:R5:W-:Y:S01]  /*b700*/  @P0 STG.E desc[UR16][R8.64], R49 ;  /* 0x0000003108000986 */ /* 0x000be2000c101910 */
[----:B-1----:R-:W-:Y:S01]  /*b710*/  ISETP.LT.AND P0, PT, R11, UR4, !P1 ;  /* 0x000000040b007c0c */ /* 0x002fe2000cf01270 */
[----:B------:R-:W-:Y:S01]  /*b720*/  VIADD R11, R10, UR5 ;  /* 0x000000050a0b7c36 */ /* 0x000fe20008000000 */
[----:B------:R-:W-:Y:S01]  /*b730*/  LEA.HI.X.SX32 R5, R12, R0, 0x2, P6 ;  /* 0x000000000c057211 */ /* 0x000fe200030f16ff */
[----:B------:R-:W1:Y:S01]  /*b740*/  LDCU UR4, c[0x0][0x39c] ;  /* 0x00007380ff0477ac */ /* 0x000e620008000800 */
[----:B---3--:R-:W-:-:S02]  /*b750*/  LEA R6, P6, R10, R3, 0x2 ;  /* 0x000000030a067211 */ /* 0x008fc400078c10ff */
[----:B------:R-:W-:Y:S01]  /*b760*/  LOP3.LUT R12, R2, 0x32, RZ, 0xfc, !PT ;  /* 0x00000032020c7812 */ /* 0x000fe200078efcff */
[----:B------:R-:W-:Y:S01]  /*b770*/  @P5 STG.E desc[UR16][R4.64], R50 ;  /* 0x0000003204005986 */ /* 0x000fe2000c101910 */
[-C--:B------:R-:W-:Y:S02]  /*b780*/  LEA.HI.X.SX32 R7, R10, R0.reuse, 0x2, P6 ;  /* 0x000000000a077211 */ /* 0x080fe400030f16ff */
[----:B----4-:R-:W-:Y:S01]  /*b790*/  ISETP.LT.AND P5, PT, R12, UR6, !P1 ;  /* 0x000000060c007c0c */ /* 0x010fe2000cfa1270 */
[C---:B------:R-:W-:Y:S01]  /*b7a0*/  VIADD R12, R11.reuse, UR5 ;  /* 0x000000050b0c7c36 */ /* 0x040fe20008000000 */
[C---:B-----5:R-:W-:Y:S01]  /*b7b0*/  LEA R8, P6, R11.reuse, R3, 0x2 ;  /* 0x000000030b087211 */ /* 0x060fe200078c10ff */
[----:B------:R-:W3:Y:S01]  /*b7c0*/  LDCU UR6, c[0x0][0x39c] ;  /* 0x00007380ff0677ac */ /* 0x000ee20008000800 */
[----:B------:R4:W-:Y:S02]  /*b7d0*/  @P3 STG.E desc[UR16][R6.64], R51 ;  /* 0x0000003306003986 */ /* 0x0009e4000c101910 */
[----:B------:R-:W-:-:S02]  /*b7e0*/  LEA.HI.X.SX32 R9, R11, R0, 0x2, P6 ;  /* 0x000000000b097211 */ /* 0x000fc400030f16ff */
[-C--:B------:R-:W-:Y:S02]  /*b7f0*/  LEA R10, P6, R12, R3.reuse, 0x2 ;  /* 0x000000030c0a7211 */ /* 0x080fe400078c10ff */
[----:B--2---:R-:W-:Y:S01]  /*b800*/  ISETP.LT.AND P3, PT, R13, UR7, !P1 ;  /* 0x000000070d007c0c */ /* 0x004fe2000cf61270 */
[----:B------:R-:W2:Y:S01]  /*b810*/  LDCU UR7, c[0x0][0x39c] ;  /* 0x00007380ff0777ac */ /* 0x000ea20008000800 */
[----:B------:R-:W-:Y:S01]  /*b820*/  LOP3.LUT R13, R2, 0x34, RZ, 0xfc, !PT ;  /* 0x00000034020d7812 */ /* 0x000fe200078efcff */
[----:B------:R5:W-:Y:S01]  /*b830*/  @P4 STG.E desc[UR16][R8.64], R52 ;  /* 0x0000003408004986 */ /* 0x000be2000c101910 */
[C---:B------:R-:W-:Y:S01]  /*b840*/  LEA.HI.X.SX32 R11, R12.reuse, R0, 0x2, P6 ;  /* 0x000000000c0b7211 */ /* 0x040fe200030f16ff */
[----:B------:R-:W-:Y:S01]  /*b850*/  VIADD R12, R12, UR5 ;  /* 0x000000050c0c7c36 */ /* 0x000fe20008000000 */
[----:B-1----:R-:W-:Y:S01]  /*b860*/  ISETP.LT.AND P4, PT, R13, UR4, !P1 ;  /* 0x000000040d007c0c */ /* 0x002fe2000cf81270 */
[----:B------:R-:W1:Y:S01]  /*b870*/  LDCU UR4, c[0x0][0x39c] ;  /* 0x00007380ff0477ac */ /* 0x000e620008000800 */
[----:B----4-:R-:W-:Y:S01]  /*b880*/  LOP3.LUT R7, R2, 0x35, RZ, 0xfc, !PT ;  /* 0x0000003502077812 */ /* 0x010fe200078efcff */
[C---:B------:R-:W-:Y:S01]  /*b890*/  VIADD R13, R12.reuse, UR5 ;  /* 0x000000050c0d7c36 */ /* 0x040fe20008000000 */
[----:B------:R4:W-:Y:S01]  /*b8a0*/  @P0 STG.E desc[UR16][R10.64], R53 ;  /* 0x000000350a000986 */ /* 0x0009e2000c101910 */
[----:B------:R-:W-:-:S03]  /*b8b0*/  LEA R4, P0, R12, R3, 0x2 ;  /* 0x000000030c047211 */ /* 0x000fc600078010ff */
[-C--:B------:R-:W-:Y:S02]  /*b8c0*/  LEA R6, P6, R13, R3.reuse, 0x2 ;  /* 0x000000030d067211 */ /* 0x080fe400078c10ff */
[-C--:B------:R-:W-:Y:S02]  /*b8d0*/  LEA.HI.X.SX32 R5, R12, R0.reuse, 0x2, P0 ;  /* 0x000000000c057211 */ /* 0x080fe400000f16ff */
[----:B---3--:R-:W-:Y:S01]  /*b8e0*/  ISETP.LT.AND P0, PT, R7, UR6, !P1 ;  /* 0x0000000607007c0c */ /* 0x008fe2000cf01270 */
[----:B------:R-:W3:Y:S01]  /*b8f0*/  LDCU UR6, c[0x0][0x39c] ;  /* 0x00007380ff0677ac */ /* 0x000ee20008000800 */
[CC--:B------:R-:W-:Y:S01]  /*b900*/  LEA.HI.X.SX32 R7, R13.reuse, R0.reuse, 0x2, P6 ;  /* 0x000000000d077211 */ /* 0x0c0fe200030f16ff */
[----:B------:R-:W-:Y:S01]  /*b910*/  VIADD R13, R13, UR5 ;  /* 0x000000050d0d7c36 */ /* 0x000fe20008000000 */
[C---:B-----5:R-:W-:Y:S01]  /*b920*/  LOP3.LUT R8, R2.reuse, 0x36, RZ, 0xfc, !PT ;  /* 0x0000003602087812 */ /* 0x060fe200078efcff */
        /* <DEDUP_REMOVED lines=8> */
[----:B-1----:R-:W-:Y:S01]  /*b9b0*/  ISETP.LT.AND P3, PT, R11, UR4, !P1 ;  /* 0x000000040b007c0c */ /* 0x002fe2000cf61270 */
[----:B------:R-:W1:Y:S01]  /*b9c0*/  LDCU UR4, c[0x0][0x39c] ;  /* 0x00007380ff0477ac */ /* 0x000e620008000800 */
[----:B-----5:R-:W-:Y:S01]  /*b9d0*/  LOP3.LUT R5, R2, 0x38, RZ, 0xfc, !PT ;  /* 0x0000003802057812 */ /* 0x020fe200078efcff */
[----:B------:R5:W-:Y:S01]  /*b9e0*/  @P4 STG.E desc[UR16][R8.64], R56 ;  /* 0x0000003808004986 */ /* 0x000be2000c101910 */
[CC--:B------:R-:W-:Y:S01]  /*b9f0*/  LEA R4, P6, R10.reuse, R3.reuse, 0x2 ;  /* 0x000000030a047211 */ /* 0x0c0fe200078c10ff */
[C---:B--2---:R-:W-:Y:S01]  /*ba00*/  VIADD R7, R10.reuse, UR5 ;  /* 0x000000050a077c36 */ /* 0x044fe20008000000 */
[----:B---3--:R-:W-:Y:S01]  /*ba10*/  ISETP.LT.AND P4, PT, R5, UR6, !P1 ;  /* 0x0000000605007c0c */ /* 0x008fe2000cf81270 */
[----:B------:R-:W2:Y:S01]  /*ba20*/  LDCU UR6, c[0x0][0x39c] ;  /* 0x00007380ff0677ac */ /* 0x000ea20008000800 */
[----:B------:R-:W-:Y:S01]  /*ba30*/  LEA.HI.X.SX32 R5, R10, R0, 0x2, P6 ;  /* 0x000000000a057211 */ /* 0x000fe200030f16ff */
[C---:B------:R-:W-:Y:S01]  /*ba40*/  VIADD R12, R7.reuse, UR5 ;  /* 0x00000005070c7c36 */ /* 0x040fe20008000000 */
[----:B------:R-:W-:-:S02]  /*ba50*/  LEA R6, P6, R7, R3, 0x2 ;  /* 0x0000000307067211 */ /* 0x000fc400078c10ff */
[C---:B------:R-:W-:Y:S01]  /*ba60*/  LOP3.LUT R11, R2.reuse, 0x39, RZ, 0xfc, !PT ;  /* 0x00000039020b7812 */ /* 0x040fe200078efcff */
[----:B------:R3:W-:Y:S01]  /*ba70*/  @P0 STG.E desc[UR16][R4.64], R57 ;  /* 0x0000003904000986 */ /* 0x0007e2000c101910 */
[----:B------:R-:W-:Y:S02]  /*ba80*/  LEA.HI.X.SX32 R7, R7, R0, 0x2, P6 ;  /* 0x0000000007077211 */ /* 0x000fe400030f16ff */
[----:B-----5:R-:W-:Y:S02]  /*ba90*/  LOP3.LUT R8, R2, 0x3a, RZ, 0xfc, !PT ;  /* 0x0000003a02087812 */ /* 0x020fe400078efcff */
[----:B------:R-:W-:Y:S01]  /*baa0*/  LEA R10, P6, R12, R3, 0x2 ;  /* 0x000000030c0a7211 */ /* 0x000fe200078c10ff */
[----:B------:R5:W-:Y:S01]  /*bab0*/  @P5 STG.E desc[UR16][R6.64], R58 ;  /* 0x0000003a06005986 */ /* 0x000be2000c101910 */
[----:B-1----:R-:W-:Y:S01]  /*bac0*/  ISETP.LT.AND P5, PT, R8, UR4, !P1 ;  /* 0x0000000408007c0c */ /* 0x002fe2000cfa1270 */
[----:B------:R-:W1:Y:S01]  /*bad0*/  LDCU UR4, c[0x0][0x39c] ;  /* 0x00007380ff0477ac */ /* 0x000e620008000800 */
[----:B----4-:R-:W-:-:S02]  /*bae0*/  ISETP.LT.AND P0, PT, R11, UR7, !P1 ;  /* 0x000000070b007c0c */ /* 0x010fc4000cf01270 */
[CC--:B------:R-:W-:Y:S01]  /*baf0*/  LEA.HI.X.SX32 R11, R12.reuse, R0.reuse, 0x2, P6 ;  /* 0x000000000c0b7211 */ /* 0x0c0fe200030f16ff */
[----:B------:R-:W-:Y:S01]  /*bb00*/  VIADD R12, R12, UR5 ;  /* 0x000000050c0c7c36 */ /* 0x000fe20008000000 */
[C---:B------:R-:W-:Y:S01]  /*bb10*/  LOP3.LUT R9, R2.reuse, 0x3b, RZ, 0xfc, !PT ;  /* 0x0000003b02097812 */ /* 0x040fe200078efcff */
[----:B------:R-:W4:Y:S01]  /*bb20*/  LDCU UR7, c[0x0][0x39c] ;  /* 0x00007380ff0777ac */ /* 0x000f220008000800 */
[----:B------:R-:W-:Y:S01]  /*bb30*/  LOP3.LUT R13, R2, 0x40, RZ, 0xfc, !PT ;  /* 0x00000040020d7812 */ /* 0x000fe200078efcff */
[C---:B------:R-:W-:Y:S01]  /*bb40*/  VIADD R8, R12.reuse, UR5 ;  /* 0x000000050c087c36 */ /* 0x040fe20008000000 */
[CC--:B---3--:R-:W-:Y:S01]  /*bb50*/  LEA R4, P6, R12.reuse, R3.reuse, 0x2 ;  /* 0x000000030c047211 */ /* 0x0c8fe200078c10ff */
[----:B------:R3:W-:Y:S01]  /*bb60*/  @P3 STG.E desc[UR16][R10.64], R59 ;  /* 0x0000003b0a003986 */ /* 0x0007e2000c101910 */
[----:B--2---:R-:W-:Y:S01]  /*bb70*/  ISETP.LT.AND P3, PT, R9, UR6, !P1 ;  /* 0x0000000609007c0c */ /* 0x004fe2000cf61270 */
[----:B------:R-:W2:Y:S01]  /*bb80*/  LDCU UR6, c[0x0][0x39c] ;  /* 0x00007380ff0677ac */ /* 0x000ea20008000800 */
[----:B------:R-:W-:Y:S01]  /*bb90*/  LEA.HI.X.SX32 R5, R12, R0, 0x2, P6 ;  /* 0x000000000c057211 */ /* 0x000fe200030f16ff */
[C---:B------:R-:W-:Y:S01]  /*bba0*/  VIADD R12, R8.reuse, UR5 ;  /* 0x00000005080c7c36 */ /* 0x040fe20008000000 */
[----:B-----5:R-:W-:-:S02]  /*bbb0*/  LEA R6, P6, R8, R3, 0x2 ;  /* 0x0000000308067211 */ /* 0x020fc400078c10ff */
[----:B------:R-:W-:Y:S01]  /*bbc0*/  LOP3.LUT R9, R2, 0x3c, RZ, 0xfc, !PT ;  /* 0x0000003c02097812 */ /* 0x000fe200078efcff */
[----:B------:R5:W-:Y:S01]  /*bbd0*/  @P4 STG.E desc[UR16][R4.64], R60 ;  /* 0x0000003c04004986 */ /* 0x000be2000c101910 */
[-C--:B------:R-:W-:Y:S02]  /*bbe0*/  LEA.HI.X.SX32 R7, R8, R0.reuse, 0x2, P6 ;  /* 0x0000000008077211 */ /* 0x080fe400030f16ff */
[C---:B------:R-:W-:Y:S02]  /*bbf0*/  LEA R8, P6, R12.reuse, R3, 0x2 ;  /* 0x000000030c087211 */ /* 0x040fe400078c10ff */
[----:B-1----:R-:W-:Y:S01]  /*bc00*/  ISETP.LT.AND P4, PT, R9, UR4, !P1 ;  /* 0x0000000409007c0c */ /* 0x002fe2000cf81270 */
[----:B------:R-:W1:Y:S01]  /*bc10*/  LDCU UR4, c[0x0][0x39c] ;  /* 0x00007380ff0477ac */ /* 0x000e620008000800 */
[C---:B------:R-:W-:Y:S01]  /*bc20*/  LEA.HI.X.SX32 R9, R12.reuse, R0, 0x2, P6 ;  /* 0x000000000c097211 */ /* 0x040fe200030f16ff */
[----:B------:R-:W-:Y:S01]  /*bc30*/  VIADD R12, R12, UR5 ;  /* 0x000000050c0c7c36 */ /* 0x000fe20008000000 */
[C---:B---3--:R-:W-:Y:S01]  /*bc40*/  LOP3.LUT R10, R2.reuse, 0x3d, RZ, 0xfc, !PT ;  /* 0x0000003d020a7812 */ /* 0x048fe200078efcff */
[----:B------:R3:W-:Y:S01]  /*bc50*/  @P0 STG.E desc[UR16][R6.64], R61 ;  /* 0x0000003d06000986 */ /* 0x0007e2000c101910 */
[----:B------:R-:W-:-:S02]  /*bc60*/  LOP3.LUT R11, R2, 0x3e, RZ, 0xfc, !PT ;  /* 0x0000003e020b7812 */ /* 0x000fc400078efcff */
[----:B----4-:R-:W-:Y:S01]  /*bc70*/  ISETP.LT.AND P0, PT, R10, UR7, !P1 ;  /* 0x000000070a007c0c */ /* 0x010fe2000cf01270 */
[C---:B------:R-:W-:Y:S01]  /*bc80*/  VIADD R10, R12.reuse, UR5 ;  /* 0x000000050c0a7c36 */ /* 0x040fe20008000000 */
[-C--:B-----5:R-:W-:Y:S01]  /*bc90*/  LEA R4, P6, R12, R3.reuse, 0x2 ;  /* 0x000000030c047211 */ /* 0x0a0fe200078c10ff */
[----:B------:R-:W4:Y:S01]  /*bca0*/  LDCU UR7, c[0x0][0x39c] ;  /* 0x00007380ff0777ac */ /* 0x000f220008000800 */
[----:B------:R5:W-:Y:S01]  /*bcb0*/  @P5 STG.E desc[UR16][R8.64], R62 ;  /* 0x0000003e08005986 */ /* 0x000be2000c101910 */
[----:B--2---:R-:W-:Y:S01]  /*bcc0*/  ISETP.LT.AND P5, PT, R11, UR6, !P1 ;  /* 0x000000060b007c0c */ /* 0x004fe2000cfa1270 */
[----:B------:R-:W-:Y:S01]  /*bcd0*/  VIADD R11, R10, UR5 ;  /* 0x000000050a0b7c36 */ /* 0x000fe20008000000 */
[-C--:B------:R-:W-:Y:S01]  /*bce0*/  LEA.HI.X.SX32 R5, R12, R0.reuse, 0x2, P6 ;  /* 0x000000000c057211 */ /* 0x080fe200030f16ff */
[----:B------:R-:W2:Y:S01]  /*bcf0*/  LDCU UR6, c[0x0][0x39c] ;  /* 0x00007380ff0677ac */ /* 0x000ea20008000800 */
[----:B---3--:R-:W-:Y:S02]  /*bd00*/  LEA R6, P6, R10, R3, 0x2 ;  /* 0x000000030a067211 */ /* 0x008fe400078c10ff */
[----:B------:R-:W-:Y:S01]  /*bd10*/  LOP3.LUT R12, R2, 0x3f, RZ, 0xfc, !PT ;  /* 0x0000003f020c7812 */ /* 0x000fe200078efcff */
[----:B------:R-:W-:Y:S01]  /*bd20*/  @P3 STG.E desc[UR16][R4.64], R63 ;  /* 0x0000003f04003986 */ /* 0x000fe2000c101910 */
[----:B------:R-:W-:-:S02]  /*bd30*/  LEA.HI.X.SX32 R7, R10, R0, 0x2, P6 ;  /* 0x000000000a077211 */ /* 0x000fc400030f16ff */
[----:B-1----:R-:W-:Y:S01]  /*bd40*/  ISETP.LT.AND P3, PT, R12, UR4, !P1 ;  /* 0x000000040c007c0c */ /* 0x002fe2000cf61270 */
[C---:B------:R-:W-:Y:S01]  /*bd50*/  VIADD R12, R11.reuse, UR5 ;  /* 0x000000050b0c7c36 */ /* 0x040fe20008000000 */
[CC--:B-----5:R-:W-:Y:S01]  /*bd60*/  LEA R8, P6, R11.reuse, R3.reuse, 0x2 ;  /* 0x000000030b087211 */ /* 0x0e0fe200078c10ff */
[----:B------:R-:W1:Y:S01]  /*bd70*/  LDCU UR4, c[0x0][0x39c] ;  /* 0x00007380ff0477ac */ /* 0x000e620008000800 */
[----:B------:R3:W-:Y:S02]  /*bd80*/  @P4 STG.E desc[UR16][R6.64], R64 ;  /* 0x0000004006004986 */ /* 0x0007e4000c101910 */
[-C--:B------:R-:W-:Y:S02]  /*bd90*/  LEA.HI.X.SX32 R9, R11, R0.reuse, 0x2, P6 ;  /* 0x000000000b097211 */ /* 0x080fe400030f16ff */
[-C--:B------:R-:W-:Y:S02]  /*bda0*/  LEA R10, P6, R12, R3.reuse, 0x2 ;  /* 0x000000030c0a7211 */ /* 0x080fe400078c10ff */
[----:B----4-:R-:W-:Y:S01]  /*bdb0*/  ISETP.LT.AND P4, PT, R13, UR7, !P1 ;  /* 0x000000070d007c0c */ /* 0x010fe2000cf81270 */
[----:B------:R-:W4:Y:S01]  /*bdc0*/  LDCU UR7, c[0x0][0x39c] ;  /* 0x00007380ff0777ac */ /* 0x000f220008000800 */
[----:B------:R-:W-:Y:S01]  /*bdd0*/  LOP3.LUT R13, R2, 0x41, RZ, 0xfc, !PT ;  /* 0x00000041020d7812 */ /* 0x000fe200078efcff */
[----:B------:R5:W-:Y:S01]  /*bde0*/  @P0 STG.E desc[UR16][R8.64], R65 ;  /* 0x0000004108000986 */ /* 0x000be2000c101910 */
[C---:B------:R-:W-:Y:S01]  /*bdf0*/  LEA.HI.X.SX32 R11, R12.reuse, R0, 0x2, P6 ;  /* 0x000000000c0b7211 */ /* 0x040fe200030f16ff */
[----:B------:R-:W-:Y:S01]  /*be00*/  VIADD R12, R12, UR5 ;  /* 0x000000050c0c7c36 */ /* 0x000fe20008000000 */
[----:B--2---:R-:W-:Y:S01]  /*be10*/  ISETP.LT.AND P0, PT, R13, UR6, !P1 ;  /* 0x000000060d007c0c */ /* 0x004fe2000cf01270 */
[----:B------:R-:W2:Y:S01]  /*be20*/  LDCU UR6, c[0x0][0x39c] ;  /* 0x00007380ff0677ac */ /* 0x000ea20008000800 */
[----:B---3--:R-:W-:Y:S01]  /*be30*/  LOP3.LUT R7, R2, 0x42, RZ, 0xfc, !PT ;  /* 0x0000004202077812 */ /* 0x008fe200078efcff */
[C---:B------:R-:W-:Y:S01]  /*be40*/  VIADD R13, R12.reuse, UR5 ;  /* 0x000000050c0d7c36 */ /* 0x040fe20008000000 */
[----:B------:R3:W-:Y:S01]  /*be50*/  @P5 STG.E desc[UR16][R10.64], R66 ;  /* 0x000000420a005986 */ /* 0x0007e2000c101910 */
[----:B------:R-:W-:-:S03]  /*be60*/  LEA R4, P5, R12, R3, 0x2 ;  /* 0x000000030c047211 */ /* 0x000fc600078a10ff */
[-C--:B------:R-:W-:Y:S02]  /*be70*/  LEA R6, P6, R13, R3.reuse, 0x2 ;  /* 0x000000030d067211 */ /* 0x080fe400078c10ff */
[-C--:B------:R-:W-:Y:S02]  /*be80*/  LEA.HI.X.SX32 R5, R12, R0.reuse, 0x2, P5 ;  /* 0x000000000c057211 */ /* 0x080fe400028f16ff */
[----:B-1----:R-:W-:Y:S01]  /*be90*/  ISETP.LT.AND P5, PT, R7, UR4, !P1 ;  /* 0x0000000407007c0c */ /* 0x002fe2000cfa1270 */
[----:B------:R-:W1:Y:S01]  /*bea0*/  LDCU UR4, c[0x0][0x39c] ;  /* 0x00007380ff0477ac */ /* 0x000e620008000800 */
[CC--:B------:R-:W-:Y:S01]  /*beb0*/  LEA.HI.X.SX32 R7, R13.reuse, R0.reuse, 0x2, P6 ;  /* 0x000000000d077211 */ /* 0x0c0fe200030f16ff */
[----:B------:R-:W-:Y:S01]  /*bec0*/  VIADD R13, R13, UR5 ;  /* 0x000000050d0d7c36 */ /* 0x000fe20008000000 */
[C---:B-----5:R-:W-:Y:S01]  /*bed0*/  LOP3.LUT R8, R2.reuse, 0x43, RZ, 0xfc, !PT ;  /* 0x0000004302087812 */ /* 0x060fe200078efcff */
[----:B------:R5:W-:Y:S01]  /*bee0*/  @P3 STG.E desc[UR16][R4.64], R67 ;  /* 0x0000004304003986 */ /* 0x000be2000c101910 */
[----:B---3--:R-:W-:Y:S01]  /*bef0*/  LOP3.LUT R11, R2, 0x44, RZ, 0xfc, !PT ;  /* 0x00000044020b7812 */ /* 0x008fe200078efcff */
[C---:B------:R-:W-:Y:S01]  /*bf00*/  VIADD R10, R13.reuse, UR5 ;  /* 0x000000050d0a7c36 */ /* 0x040fe20008000000 */
[----:B----4-:R-:W-:Y:S01]  /*bf10*/  ISETP.LT.AND P3, PT, R8, UR7, !P1 ;  /* 0x0000000708007c0c */ /* 0x010fe2000cf61270 */
[----:B------:R3:W-:Y:S01]  /*bf20*/  @P4 STG.E desc[UR16][R6.64], R68 ;  /* 0x0000004406004986 */ /* 0x0007e2000c101910 */
[C---:B------:R-:W-:Y:S01]  /*bf30*/  LEA R8, P4, R13.reuse, R3, 0x2 ;  /* 0x000000030d087211 */ /* 0x040fe200078810ff */
[----:B------:R-:W4:Y:S03]  /*bf40*/  LDCU UR7, c[0x0][0x39c] ;  /* 0x00007380ff0777ac */ /* 0x000f260008000800 */
[----:B------:R-:W-:-:S02]  /*bf50*/  LEA.HI.X.SX32 R9, R13, R0, 0x2, P4 ;  /* 0x000000000d097211 */ /* 0x000fc400020f16ff */
[----:B--2---:R-:W-:Y:S01]  /*bf60*/  ISETP.LT.AND P4, PT, R11, UR6, !P1 ;  /* 0x000000060b007c0c */ /* 0x004fe2000cf81270 */
[----:B------:R-:W2:Y:S01]  /*bf70*/  LDCU UR6, c[0x0][0x39c] ;  /* 0x00007380ff0677ac */ /* 0x000ea20008000800 */
[----:B-----5:R-:W-:Y:S01]  /*bf80*/  LOP3.LUT R5, R2, 0x45, RZ, 0xfc, !PT ;  /* 0x0000004502057812 */ /* 0x020fe200078efcff */
[----:B------:R5:W-:Y:S01]  /*bf90*/  @P0 STG.E desc[UR16][R8.64], R69 ;  /* 0x0000004508000986 */ /* 0x000be2000c101910 */
[CC--:B------:R-:W-:Y:S01]  /*bfa0*/  LEA R4, P6, R10.reuse, R3.reuse, 0x2 ;  /* 0x000000030a047211 */ /* 0x0c0fe200078c10ff */
[C---:B---3--:R-:W-:Y:S01]  /*bfb0*/  VIADD R7, R10.reuse, UR5 ;  /* 0x000000050a077c36 */ /* 0x048fe20008000000 */
[----:B-1----:R-:W-:Y:S01]  /*bfc0*/  ISETP.LT.AND P0, PT, R5, UR4, !P1 ;  /* 0x0000000405007c0c */ /* 0x002fe2000cf01270 */
[----:B------:R-:W1:Y:S01]  /*bfd0*/  LDCU UR4, c[0x0][0x39c] ;  /* 0x00007380ff0477ac */ /* 0x000e620008000800 */
        /* <DEDUP_REMOVED lines=9> */
[----:B--2---:R-:W-:Y:S01]  /*c070*/  ISETP.LT.AND P3, PT, R8, UR6, !P1 ;  /* 0x0000000608007c0c */ /* 0x004fe2000cf61270 */
[----:B------:R-:W2:Y:S01]  /*c080*/  LDCU UR6, c[0x0][0x39c] ;  /* 0x00007380ff0677ac */ /* 0x000ea20008000800 */
        /* <DEDUP_REMOVED lines=9> */
[----:B-1----:R-:W-:Y:S01]  /*c120*/  ISETP.LT.AND P4, PT, R9, UR4, !P1 ;  /* 0x0000000409007c0c */ /* 0x002fe2000cf81270 */
[----:B------:R-:W1:Y:S01]  /*c130*/  LDCU UR4, c[0x0][0x39c] ;  /* 0x00007380ff0477ac */ /* 0x000e620008000800 */
[----:B------:R-:W-:Y:S01]  /*c140*/  LEA.HI.X.SX32 R5, R12, R0, 0x2, P6 ;  /* 0x000000000c057211 */ /* 0x000fe200030f16ff */
[C---:B------:R-:W-:Y:S01]  /*c150*/  VIADD R12, R8.reuse, UR5 ;  /* 0x00000005080c7c36 */ /* 0x040fe20008000000 */
[----:B-----5:R-:W-:-:S02]  /*c160*/  LEA R6, P6, R8, R3, 0x2 ;  /* 0x0000000308067211 */ /* 0x020fc400078c10ff */
[----:B------:R-:W-:Y:S01]  /*c170*/  LOP3.LUT R9, R2, 0x49, RZ, 0xfc, !PT ;  /* 0x0000004902097812 */ /* 0x000fe200078efcff */
[----:B------:R5:W-:Y:S01]  /*c180*/  @P0 STG.E desc[UR16][R4.64], R73 ;  /* 0x0000004904000986 */ /* 0x000be2000c101910 */
[-C--:B------:R-:W-:Y:S02]  /*c190*/  LEA.HI.X.SX32 R7, R8, R0.reuse, 0x2, P6 ;  /* 0x0000000008077211 */ /* 0x080fe400030f16ff */
[C---:B------:R-:W-:Y:S02]  /*c1a0*/  LEA R8, P6, R12.reuse, R3, 0x2 ;  /* 0x000000030c087211 */ /* 0x040fe400078c10ff */
[----:B--2---:R-:W-:Y:S01]  /*c1b0*/  ISETP.LT.AND P0, PT, R9, UR6, !P1 ;  /* 0x0000000609007c0c */ /* 0x004fe2000cf01270 */
[----:B------:R-:W2:Y:S01]  /*c1c0*/  LDCU UR6, c[0x0][0x39c] ;  /* 0x00007380ff0677ac */ /* 0x000ea20008000800 */
        /* <DEDUP_REMOVED lines=10> */
[----:B-1----:R-:W-:Y:S01]  /*c270*/  ISETP.LT.AND P3, PT, R11, UR4, !P1 ;  /* 0x000000040b007c0c */ /* 0x002fe2000cf61270 */
[----:B------:R-:W-:Y:S01]  /*c280*/  VIADD R11, R10, UR5 ;  /* 0x000000050a0b7c36 */ /* 0x000fe20008000000 */
[-C--:B------:R-:W-:Y:S01]  /*c290*/  LEA.HI.X.SX32 R5, R12, R0.reuse, 0x2, P6 ;  /* 0x000000000c057211 */ /* 0x080fe200030f16ff */
[----:B------:R-:W1:Y:S01]  /*c2a0*/  LDCU UR4, c[0x0][0x39c] ;  /* 0x00007380ff0477ac */ /* 0x000e620008000800 */
[----:B---3--:R-:W-:Y:S02]  /*c2b0*/  LEA R6, P6, R10, R3, 0x2 ;  /* 0x000000030a067211 */ /* 0x008fe400078c10ff */
[----:B------:R-:W-:Y:S01]  /*c2c0*/  LOP3.LUT R12, R2, 0x4c, RZ, 0xfc, !PT ;  /* 0x0000004c020c7812 */ /* 0x000fe200078efcff */
[----:B------:R-:W-:Y:S01]  /*c2d0*/  @P4 STG.E desc[UR16][R4.64], R76 ;  /* 0x0000004c04004986 */ /* 0x000fe2000c101910 */
[----:B------:R-:W-:-:S02]  /*c2e0*/  LEA.HI.X.SX32 R7, R10, R0, 0x2, P6 ;  /* 0x000000000a077211 */ /* 0x000fc400030f16ff */
[----:B--2---:R-:W-:Y:S01]  /*c2f0*/  ISETP.LT.AND P4, PT, R12, UR6, !P1 ;  /* 0x000000060c007c0c */ /* 0x004fe2000cf81270 */
[C---:B------:R-:W-:Y:S01]  /*c300*/  VIADD R12, R11.reuse, UR5 ;  /* 0x000000050b0c7c36 */ /* 0x040fe20008000000 */
[CC--:B-----5:R-:W-:Y:S01]  /*c310*/  LEA R8, P6, R11.reuse, R3.reuse, 0x2 ;  /* 0x000000030b087211 */ /* 0x0e0fe200078c10ff */
[----:B------:R-:W2:Y:S01]  /*c320*/  LDCU UR6, c[0x0][0x39c] ;  /* 0x00007380ff0677ac */ /* 0x000ea20008000800 */
        /* <DEDUP_REMOVED lines=9> */
[----:B-1----:R-:W-:Y:S01]  /*c3c0*/  ISETP.LT.AND P5, PT, R13, UR4, !P1 ;  /* 0x000000040d007c0c */ /* 0x002fe2000cfa1270 */
[----:B------:R-:W1:Y:S01]  /*c3d0*/  LDCU UR4, c[0x0][0x39c] ;  /* 0x00007380ff0477ac */ /* 0x000e620008000800 */
[----:B---3--:R-:W-:Y:S01]  /*c3e0*/  LOP3.LUT R7, R2, 0x4f, RZ, 0xfc, !PT ;  /* 0x0000004f02077812 */ /* 0x008fe200078efcff */
[C---:B------:R-:W-:Y:S01]  /*c3f0*/  VIADD R13, R12.reuse, UR5 ;  /* 0x000000050c0d7c36 */ /* 0x040fe20008000000 */
[----:B------:R3:W-:Y:S01]  /*c400*/  @P3 STG.E desc[UR16][R10.64], R79 ;  /* 0x0000004f0a003986 */ /* 0x0007e2000c101910 */
[----:B------:R-:W-:-:S03]  /*c410*/  LEA R4, P3, R12, R3, 0x2 ;  /* 0x000000030c047211 */ /* 0x000fc600078610ff */
[-C--:B------:R-:W-:Y:S02]  /*c420*/  LEA R6, P6, R13, R3.reuse, 0x2 ;  /* 0x000000030d067211 */ /* 0x080fe400078c10ff */
[-C--:B------:R-:W-:Y:S02]  /*c430*/  LEA.HI.X.SX32 R5, R12, R0.reuse, 0x2, P3 ;  /* 0x000000000c057211 */ /* 0x080fe400018f16ff */
[----:B--2---:R-:W-:Y:S01]  /*c440*/  ISETP.LT.AND P3, PT, R7, UR6, !P1 ;  /* 0x0000000607007c0c */ /* 0x004fe2000cf61270 */
[----:B------:R-:W2:Y:S01]  /*c450*/  LDCU UR6, c[0x0][0x39c] ;  /* 0x00007380ff0677ac */ /* 0x000ea20008000800 */
        /* <DEDUP_REMOVED lines=16> */
[C---:B---3--:R-:W-:Y:S01]  /*c560*/  VIADD R7, R10.reuse, UR5 ;  /* 0x000000050a077c36 */ /* 0x048fe20008000000 */
[----:B--2---:R-:W-:Y:S01]  /*c570*/  ISETP.LT.AND P5, PT, R5, UR6, !P1 ;  /* 0x0000000605007c0c */ /* 0x004fe2000cfa1270 */
        /* <DEDUP_REMOVED lines=280> */
[----:B----4-:R-:W-:Y:S01]  /*d700*/  ISETP.LT.AND P5, PT, R11, UR7, !P1 ;  /* 0x000000070b007c0c */ /* 0x010fe2000cfa1270 */
[----:B------:R-:W-:Y:S01]  /*d710*/  VIADD R11, R10, UR5 ;  /* 0x000000050a0b7c36 */ /* 0x000fe20008000000 */
[----:B-----5:R-:W-:Y:S01]  /*d720*/  LOP3.LUT R9, R2, 0x7b, RZ, 0xfc, !PT ;  /* 0x0000007b02097812 */ /* 0x020fe200078efcff */
[----:B------:R4:W-:Y:S01]  /*d730*/  @P3 STG.E desc[UR16][R6.64], R123 ;  /* 0x0000007b06003986 */ /* 0x0009e2000c101910 */
[C---:B------:R-:W-:Y:S01]  /*d740*/  LEA R8, P6, R10.reuse, R3, 0x2 ;  /* 0x000000030a087211 */ /* 0x040fe200078c10ff */
[----:B------:R-:W-:Y:S01]  /*d750*/  VIADD R12, R11, UR5 ;  /* 0x000000050b0c7c36 */ /* 0x000fe20008000000 */
[----:B--2---:R-:W-:Y:S01]  /*d760*/  ISETP.LT.AND P3, PT, R9, UR6, !P1 ;  /* 0x0000000609007c0c */ /* 0x004fe2000cf61270 */
[----:B------:R-:W2:Y:S01]  /*d770*/  LDCU UR6, c[0x0][0x39c] ;  /* 0x00007380ff0677ac */ /* 0x000ea20008000800 */
[----:B------:R-:W-:Y:S01]  /*d780*/  LEA.HI.X.SX32 R9, R10, R0, 0x2, P6 ;  /* 0x000000000a097211 */ /* 0x000fe200030f16ff */
[----:B------:R-:W-:Y:S01]  /*d790*/  VIADD R13, R12, UR5 ;  /* 0x000000050c0d7c36 */ /* 0x000fe20008000000 */
[----:B---3--:R-:W-:-:S02]  /*d7a0*/  LOP3.LUT R4, R2, 0x7c, RZ, 0xfc, !PT ;  /* 0x0000007c02047812 */ /* 0x008fc400078efcff */
[-C--:B------:R-:W-:Y:S01]  /*d7b0*/  LEA R10, P6, R11, R3.reuse, 0x2 ;  /* 0x000000030b0a7211 */ /* 0x080fe200078c10ff */
[----:B------:R3:W-:Y:S01]  /*d7c0*/  @P4 STG.E desc[UR16][R8.64], R124 ;  /* 0x0000007c08004986 */ /* 0x0007e2000c101910 */
[----:B-1----:R-:W-:Y:S01]  /*d7d0*/  ISETP.LT.AND P4, PT, R4, UR4, !P1 ;  /* 0x0000000404007c0c */ /* 0x002fe2000cf81270 */
[----:B------:R-:W-:Y:S01]  /*d7e0*/  VIADD R14, R13, UR5 ;  /* 0x000000050d0e7c36 */ /* 0x000fe20008000000 */
[----:B------:R-:W1:Y:S01]  /*d7f0*/  LDCU UR4, c[0x0][0x39c] ;  /* 0x00007380ff0477ac */ /* 0x000e620008000800 */
[-C--:B------:R-:W-:Y:S02]  /*d800*/  LEA.HI.X.SX32 R11, R11, R0.reuse, 0x2, P6 ;  /* 0x000000000b0b7211 */ /* 0x080fe400030f16ff */
[----:B------:R-:W-:Y:S01]  /*d810*/  VIADD R15, R14, UR5 ;  /* 0x000000050e0f7c36 */ /* 0x000fe20008000000 */
[-C--:B----4-:R-:W-:Y:S02]  /*d820*/  LEA R6, P6, R13, R3.reuse, 0x2 ;  /* 0x000000030d067211 */ /* 0x090fe400078c10ff */
[----:B------:R4:W-:Y:S01]  /*d830*/  @P0 STG.E desc[UR16][R10.64], R125 ;  /* 0x0000007d0a000986 */ /* 0x0009e2000c101910 */
[----:B------:R-:W-:Y:S01]  /*d840*/  LEA R4, P0, R12, R3, 0x2 ;  /* 0x000000030c047211 */ /* 0x000fe200078010ff */
[----:B------:R-:W-:Y:S01]  /*d850*/  VIADD R16, R15, UR5 ;  /* 0x000000050f107c36 */ /* 0x000fe20008000000 */
[----:B------:R-:W-:-:S02]  /*d860*/  LEA.HI.X.SX32 R7, R13, R0, 0x2, P6 ;  /* 0x000000000d077211 */ /* 0x000fc400030f16ff */
[-C--:B------:R-:W-:Y:S01]  /*d870*/  LEA.HI.X.SX32 R5, R12, R0.reuse, 0x2, P0 ;  /* 0x000000000c057211 */ /* 0x080fe200000f16ff */
[----:B------:R-:W-:Y:S01]  /*d880*/  VIADD R17, R16, UR5 ;  /* 0x0000000510117c36 */ /* 0x000fe20008000000 */
[-C--:B---3--:R-:W-:Y:S02]  /*d890*/  LEA R8, P6, R14, R3.reuse, 0x2 ;  /* 0x000000030e087211 */ /* 0x088fe400078c10ff */
[C---:B------:R-:W-:Y:S01]  /*d8a0*/  LEA R12, P0, R15.reuse, R3, 0x2 ;  /* 0x000000030f0c7211 */ /* 0x040fe200078010ff */
[----:B------:R3:W-:Y:S01]  /*d8b0*/  @P5 STG.E desc[UR16][R4.64], R126 ;  /* 0x0000007e04005986 */ /* 0x0007e2000c101910 */
[----:B------:R-:W-:Y:S02]  /*d8c0*/  LOP3.LUT R2, R2, 0x7e, RZ, 0xfc, !PT ;  /* 0x0000007e02027812 */ /* 0x000fe400078efcff */
[-C--:B------:R-:W-:Y:S01]  /*d8d0*/  LEA.HI.X.SX32 R9, R14, R0.reuse, 0x2, P6 ;  /* 0x000000000e097211 */ /* 0x080fe200030f16ff */
[----:B------:R3:W-:Y:S01]  /*d8e0*/  @P3 STG.E desc[UR16][R6.64], R127 ;  /* 0x0000007f06003986 */ /* 0x0007e2000c101910 */
[----:B------:R-:W-:-:S02]  /*d8f0*/  LEA.HI.X.SX32 R13, R15, R0, 0x2, P0 ;  /* 0x000000000f0d7211 */ /* 0x000fc400000f16ff */
[CC--:B----4-:R-:W-:Y:S01]  /*d900*/  LEA R10, P6, R17.reuse, R3.reuse, 0x2 ;  /* 0x00000003110a7211 */ /* 0x0d0fe200078c10ff */
[----:B------:R3:W-:Y:S01]  /*d910*/  @P4 STG.E desc[UR16][R8.64], R128 ;  /* 0x0000008008004986 */ /* 0x0007e2000c101910 */
[----:B--2---:R-:W-:Y:S02]  /*d920*/  ISETP.LT.AND P0, PT, R18, UR6, !P1 ;  /* 0x0000000612007c0c */ /* 0x004fe4000cf01270 */
[----:B-1----:R-:W-:Y:S02]  /*d930*/  ISETP.LT.AND P1, PT, R2, UR4, !P1 ;  /* 0x0000000402007c0c */ /* 0x002fe4000cf21270 */
[----:B------:R-:W-:Y:S02]  /*d940*/  LEA.HI.X.SX32 R11, R17, R0, 0x2, P6 ;  /* 0x00000000110b7211 */ /* 0x000fe400030f16ff */
[----:B------:R-:W-:-:S04]  /*d950*/  LEA R2, P6, R16, R3, 0x2 ;  /* 0x0000000310027211 */ /* 0x000fc800078c10ff */
[----:B------:R-:W-:-:S03]  /*d960*/  LEA.HI.X.SX32 R3, R16, R0, 0x2, P6 ;  /* 0x0000000010037211 */ /* 0x000fc600030f16ff */
[----:B------:R3:W-:Y:S04]  /*d970*/  @P0 STG.E desc[UR16][R12.64], R129 ;  /* 0x000000810c000986 */ /* 0x0007e8000c101910 */
[----:B------:R3:W-:Y:S04]  /*d980*/  @P1 STG.E desc[UR16][R2.64], R130 ;  /* 0x0000008202001986 */ /* 0x0007e8000c101910 */
[----:B------:R3:W-:Y:S01]  /*d990*/  @P2 STG.E desc[UR16][R10.64], R131 ;  /* 0x000000830a002986 */ /* 0x0007e2000c101910 */
[----:B------:R-:W-:Y:S06]  /*d9a0*/  BAR.SYNC.DEFER_BLOCKING 0x0 ;  /* 0x0000000000007b1d */ /* 0x000fec0000010000 */
[----:B------:R-:W-:Y:S05]  /*d9b0*/  BRA.U UP0, `(.L_x_14) ;  /* 0x0000000100a07547 */ /* 0x000fea000b800000 */
[----:B------:R-:W1:Y:S01]  /*d9c0*/  S2UR UR5, SR_CgaCtaId ;  /* 0x00000000000579c3 */ /* 0x000e620000008800 */
[----:B------:R-:W-:Y:S01]  /*d9d0*/  NOP ;  /* 0x0000000000007918 */ /* 0x000fe20000000000 */
[----:B------:R-:W-:Y:S01]  /*d9e0*/  UMOV UR4, 0x50 ;  /* 0x0000005000047882 */ /* 0x000fe20000000000 */
[----:B------:R-:W-:Y:S02]  /*d9f0*/  IMAD.U32 R0, RZ, RZ, UR15 ;  /* 0x0000000fff007e24 */ /* 0x000fe4000f8e00ff */
[----:B---3--:R-:W-:Y:S02]  /*da00*/  IMAD.MOV.U32 R3, RZ, RZ, 0xff ;  /* 0x000000ffff037424 */ /* 0x008fe400078e00ff */
[----:B------:R-:W-:Y:S01]  /*da10*/  IMAD.MOV.U32 R7, RZ, RZ, 0x1 ;  /* 0x00000001ff077424 */ /* 0x000fe200078e00ff */
[----:B------:R-:W-:-:S04]  /*da20*/  LOP3.LUT R0, R0, 0xffff, RZ, 0xc0, !PT ;  /* 0x0000ffff00007812 */ /* 0x000fc800078ec0ff */
[----:B------:R-:W-:-:S05]  /*da30*/  SHF.R.U32.HI R0, RZ, 0x5, R0 ;  /* 0x00000005ff007819 */ /* 0x000fca0000011600 */
[----:B------:R-:W-:Y:S01]  /*da40*/  VIADD R2, R0, 0x10 ;  /* 0x0000001000027836 */ /* 0x000fe20000000000 */
[----:B------:R-:W-:Y:S01]  /*da50*/  SHF.L.U32 R0, R3, R0, RZ ;  /* 0x0000000003007219 */ /* 0x000fe200000006ff */
[----:B-1----:R-:W-:-:S03]  /*da60*/  ULEA UR6, UR5, UR4, 0x18 ;  /* 0x0000000405067291 */ /* 0x002fc6000f8ec0ff */
[----:B------:R-:W-:-:S04]  /*da70*/  SHF.L.U32 R3, R7, R2, RZ ;  /* 0x0000000207037219 */ /* 0x000fc800000006ff */
[----:B------:R-:W-:Y:S02]  /*da80*/  LOP3.LUT R0, R3, R0, RZ, 0xfc, !PT ;  /* 0x0000000003007212 */ /* 0x000fe400078efcff */
[----:B------:R-:W1:Y:S02]  /*da90*/  LDS R5, [UR6] ;  /* 0x00000006ff057984 */ /* 0x000e640008000800 */
[C---:B------:R-:W-:Y:S02]  /*daa0*/  LOP3.LUT R2, R0.reuse, 0xffff, RZ, 0xc0, !PT ;  /* 0x0000ffff00027812 */ /* 0x040fe400078ec0ff */
[----:B-1----:R-:W-:-:S04]  /*dab0*/  LOP3.LUT R3, R0, 0xffff, R5, 0x80, !PT ;  /* 0x0000ffff00037812 */ /* 0x002fc800078e8005 */
[----:B------:R-:W-:-:S13]  /*dac0*/  ISETP.NE.AND P0, PT, R3, R2, PT ;  /* 0x000000020300720c */ /* 0x000fda0003f05270 */
[----:B------:R-:W-:Y:S05]  /*dad0*/  @P0 BRA `(.L_x_15) ;  /* 0x0000000000500947 */ /* 0x000fea0003800000 */
[----:B------:R-:W-:Y:S02]  /*dae0*/  SHF.R.U32.HI R5, RZ, 0x10, R5 ;  /* 0x00000010ff057819 */ /* 0x000fe40000011605 */
[----:B------:R-:W-:-:S04]  /*daf0*/  SHF.R.U32.HI R2, RZ, 0x10, R0 ;  /* 0x00000010ff027819 */ /* 0x000fc80000011600 */
[----:B------:R-:W-:-:S04]  /*db00*/  LOP3.LUT R5, R5, R2, RZ, 0xc0, !PT ;  /* 0x0000000205057212 */ /* 0x000fc800078ec0ff */
[----:B------:R-:W-:-:S13]  /*db10*/  ISETP.NE.AND P0, PT, R5, R2, PT ;  /* 0x000000020500720c */ /* 0x000fda0003f05270 */
[----:B------:R-:W-:Y:S05]  /*db20*/  @P0 BRA `(.L_x_16) ;  /* 0x0000000000300947 */ /* 0x000fea0003800000 */
[----:B------:R-:W-:Y:S01]  /*db30*/  R2UR UR4, R0 ;  /* 0x00000000000472ca */ /* 0x000fe200000e0000 */
[----:B------:R-:W-:Y:S01]  /*db40*/  VOTEU.ANY UR5, UPT, PT ;  /* 0x0000000000057886 */ /* 0x000fe200038e0100 */
[----:B------:R-:W1:Y:S01]  /*db50*/  S2R R0, SR_LANEID ;  /* 0x0000000000007919 */ /* 0x000e620000000000 */
[----:B------:R-:W-:-:S10]  /*db60*/  UFLO.U32 UR5, UR5 ;  /* 0x00000005000572bd */ /* 0x000fd400080e0000 */
[----:B------:R-:W-:-:S06]  /*db70*/  ULOP3.LUT UR4, URZ, UR4, URZ, 0x33, !UPT ;  /* 0x00000004ff047292 */ /* 0x000fcc000f8e33ff */
[----:B------:R-:W-:-:S04]  /*db80*/  IMAD.U32 R2, RZ, RZ, UR4 ;  /* 0x00000004ff027e24 */ /* 0x000fc8000f8e00ff */
[----:B------:R-:W2:Y:S02]  /*db90*/  REDUX UR7, R2 ;  /* 0x00000000020773c4 */ /* 0x000ea40000000000 */
[----:B------:R4:W-:Y:S01]  /*dba0*/  UTCATOMSWS.AND URZ, UR4 ;  /* 0x0000000400ff79e3 */ /* 0x0009e20008000000 */
[----:B-1----:R-:W-:Y:S01]  /*dbb0*/  ISETP.EQ.U32.AND P0, PT, R0, UR5, PT ;  /* 0x0000000500007c0c */ /* 0x002fe2000bf02070 */
[----:B--2---:R-:W-:-:S12]  /*dbc0*/  IMAD.U32 R0, RZ, RZ, UR7 ;  /* 0x00000007ff007e24 */ /* 0x004fd8000f8e00ff */
[----:B------:R4:W-:Y:S01]  /*dbd0*/  @P0 ATOMS.AND RZ, [UR6], R0 ;  /* 0x00000000ffff098c */ /* 0x0009e2000a800006 */
[----:B------:R-:W-:Y:S05]  /*dbe0*/  BRA `(.L_x_14) ;  /* 0x0000000000147947 */ /* 0x000fea0003800000 */
.L_x_16:
[----:B------:R-:W-:-:S07]  /*dbf0*/  MOV R2, 0xdc10 ;  /* 0x0000dc1000027802 */ /* 0x000fce0000000f00 */
[----:B------:R-:W-:Y:S05]  /*dc00*/  CALL.REL.NOINC `($__internal_0_$__cuda_sm10x_tcgen05_guardrail_trap_col_being_dealloced_not_returned_by_alloc) ;  /* 0x00000000002c7944 */ /* 0x000fea0003c00000 */
[----:B------:R-:W-:Y:S05]  /*dc10*/  BRA `(.L_x_14) ;  /* 0x0000000000087947 */ /* 0x000fea0003800000 */
.L_x_15:
[----:B------:R-:W-:-:S07]  /*dc20*/  MOV R2, 0xdc40 ;  /* 0x0000dc4000027802 */ /* 0x000fce0000000f00 */
[----:B------:R-:W-:Y:S05]  /*dc30*/  CALL.REL.NOINC `($__internal_2_$__cuda_sm10x_tcgen05_guardrail_trap_unallocated_columns_being_dealloced) ;  /* 0x0000000000387944 */ /* 0x000fea0003c00000 */
.L_x_14:
[----:B------:R-:W-:Y:S01]  /*dc40*/  NOP ;  /* 0x0000000000007918 */ /* 0x000fe20000000000 */
[----:B----4-:R-:W-:Y:S05]  /*dc50*/  EXIT ;  /* 0x000000000000794d */ /* 0x010fea0003800000 */
.L_x_9:
[----:B------:R-:W1:Y:S02]  /*dc60*/  SYNCS.PHASECHK.TRANS64.TRYWAIT P2, [UR14], R5 ;  /* 0x00000005ff0075a7 */ /* 0x000e64000804110e */
[----:B-1----:R-:W-:Y:S05]  /*dc70*/  @!P2 BRA `(.L_x_9) ;  /* 0xfffffffc00f8a947 */ /* 0x002fea000383ffff */
[----:B------:R-:W-:Y:S05]  /*dc80*/  BRA `(.L_x_17) ;  /* 0xffffffa800f47947 */ /* 0x000fea000383ffff */
.L_x_13:
[----:B------:R-:W1:Y:S02]  /*dc90*/  SYNCS.PHASECHK.TRANS64.TRYWAIT P5, [UR14], R9 ;  /* 0x00000009ff0075a7 */ /* 0x000e6400080a110e */
[----:B-1----:R-:W-:Y:S05]  /*dca0*/  @!P5 BRA `(.L_x_13) ;  /* 0xfffffffc00f8d947 */ /* 0x002fea000383ffff */
[----:B------:R-:W-:Y:S05]  /*dcb0*/  BRA `(.L_x_12) ;  /* 0xffffffc400a87947 */ /* 0x000fea000383ffff */
        .weak           $__internal_0_$__cuda_sm10x_tcgen05_guardrail_trap_col_being_dealloced_not_returned_by_alloc
        .type           $__internal_0_$__cuda_sm10x_tcgen05_guardrail_trap_col_being_dealloced_not_returned_by_alloc,@function
        .size           $__internal_0_$__cuda_sm10x_tcgen05_guardrail_trap_col_being_dealloced_not_returned_by_alloc,($__internal_1_$__cuda_sm10x_tcgen05_guardrail_trap_phase_invalid_during_alloc - $__internal_0_$__cuda_sm10x_tcgen05_guardrail_trap_col_being_dealloced_not_returned_by_alloc)
$__internal_0_$__cuda_sm10x_tcgen05_guardrail_trap_col_being_dealloced_not_returned_by_alloc:
[----:B------:R-:W-:Y:S05]  /*dcc0*/  BPT.TRAP 0x1 ;  /* 0x000000040000795c */ /* 0x000fea0000300000 */
[----:B------:R-:W-:-:S04]  /*dcd0*/  IMAD.MOV.U32 R3, RZ, RZ, 0x0 ;  /* 0x00000000ff037424 */ /* 0x000fc800078e00ff */
[----:B------:R-:W-:Y:S05]  /*dce0*/  RET.REL.NODEC R2 `(matmul_kernel) ;  /* 0xffffff2002c47950 */ /* 0x000fea0003c3ffff */
        .weak           $__internal_1_$__cuda_sm10x_tcgen05_guardrail_trap_phase_invalid_during_alloc
        .type           $__internal_1_$__cuda_sm10x_tcgen05_guardrail_trap_phase_invalid_during_alloc,@function
        .size           $__internal_1_$__cuda_sm10x_tcgen05_guardrail_trap_phase_invalid_during_alloc,($__internal_2_$__cuda_sm10x_tcgen05_guardrail_trap_unallocated_columns_being_dealloced - $__internal_1_$__cuda_sm10x_tcgen05_guardrail_trap_phase_invalid_during_alloc)
$__internal_1_$__cuda_sm10x_tcgen05_guardrail_trap_phase_invalid_during_alloc:
[----:B------:R-:W-:Y:S05]  /*dcf0*/  BPT.TRAP 0x1 ;  /* 0x000000040000795c */ /* 0x000fea0000300000 */
[----:B------:R-:W-:-:S04]  /*dd00*/  IMAD.MOV.U32 R3, RZ, RZ, 0x0 ;  /* 0x00000000ff037424 */ /* 0x000fc800078e00ff */
[----:B------:R-:W-:Y:S05]  /*dd10*/  RET.REL.NODEC R2 `(matmul_kernel) ;  /* 0xffffff2002b87950 */ /* 0x000fea0003c3ffff */
        .weak           $__internal_2_$__cuda_sm10x_tcgen05_guardrail_trap_unallocated_columns_being_dealloced
        .type           $__internal_2_$__cuda_sm10x_tcgen05_guardrail_trap_unallocated_columns_being_dealloced,@function
        .size           $__internal_2_$__cuda_sm10x_tcgen05_guardrail_trap_unallocated_columns_being_dealloced,(.L_x_21 - $__internal_2_$__cuda_sm10x_tcgen05_guardrail_trap_unallocated_columns_being_dealloced)
$__internal_2_$__cuda_sm10x_tcgen05_guardrail_trap_unallocated_columns_being_dealloced:
[----:B------:R-:W-:Y:S05]  /*dd20*/  BPT.TRAP 0x1 ;  /* 0x000000040000795c */ /* 0x000fea0000300000 */
[----:B------:R-:W-:-:S04]  /*dd30*/  IMAD.MOV.U32 R3, RZ, RZ, 0x0 ;  /* 0x00000000ff037424 */ /* 0x000fc800078e00ff */
[----:B------:R-:W-:Y:S05]  /*dd40*/  RET.REL.NODEC R2 `(matmul_kernel) ;  /* 0xffffff2002ac7950 */ /* 0x000fea0003c3ffff */
.L_x_18:
[----:B------:R-:W-:-:S00]  /*dd50*/  BRA `(.L_x_18) ;  /* 0xfffffffc00fc7947 */ /* 0x000fc0000383ffff */
[----:B------:R-:W-:-:S00]  /*dd60*/  NOP ;  /* 0x0000000000007918 */ /* 0x000fc00000000000 */
        /* <DEDUP_REMOVED lines=9> */
.L_x_21:


//--------------------- .nv.shared.matmul_kernel  --------------------------
	.section	.nv.shared.matmul_kernel,"aw",@nobits
	.sectionflags	@""
	.align	16
	.zero		1024


//--------------------- .nv.shared.reserved.0     --------------------------
	.section	.nv.shared.reserved.0,"aw",@nobits
	.align	8
	.weak		__nv_reservedSMEM_offset_0_alias
	.size		__nv_reservedSMEM_offset_0_alias, 0, 64
	.other		__nv_reservedSMEM_offset_0_alias,@"STO_CUDA_RESERVED_SHARED STV_DEFAULT"
__nv_reservedSMEM_offset_0_alias:
	.zero		0
.nv.shared.reserved.0:
	.zero		64
	.weak		__nv_reservedSMEM_allocation_phase
	.type		__nv_reservedSMEM_allocation_phase,@object
	.size		__nv_reservedSMEM_allocation_phase,(.L_0 - __nv_reservedSMEM_allocation_phase)
__nv_reservedSMEM_allocation_phase:
	.zero		1
.L_0:
	.zero		7
	.weak		__nv_reservedSMEM_devtool_atexit_pc
	.type		__nv_reservedSMEM_devtool_atexit_pc,@object
	.size		__nv_reservedSMEM_devtool_atexit_pc,(__nv_reservedSMEM_allocation_mask - __nv_reservedSMEM_devtool_atexit_pc)
__nv_reservedSMEM_devtool_atexit_pc:
	.zero		8
	.weak		__nv_reservedSMEM_allocation_mask
	.type		__nv_reservedSMEM_allocation_mask,@object
	.size		__nv_reservedSMEM_allocation_mask,(.L_2 - __nv_reservedSMEM_allocation_mask)
__nv_reservedSMEM_allocation_mask:
	.zero		4
.L_2:


//--------------------- .nv.constant0.matmul_kernel --------------------------
	.section	.nv.constant0.matmul_kernel,"a",@progbits
	.sectionflags	@""
	.align	4
.nv.constant0.matmul_kernel:
	.zero		976


//--------------------- SYMBOLS --------------------------

	.type		.nv.reservedSmem.offset0,@object
	.size		.nv.reservedSmem.offset0,0x4
	.type		.nv.reservedSmem.cap,@object
	.size		.nv.reservedSmem.cap,0x4
